	.target	sm_100

	.elftype	@"ET_EXEC"


//--------------------- .note.nv.tkinfo           --------------------------
	.section	.note.nv.tkinfo,"",@"SHT_NOTE"
	.sectionflags	@"SHF_NOTE_NV_TKINFO"
	.tkinfo
        /*0018*/ 	.word	0x00000081
        /*0030*/ 	.string	""
        /*0030*/ 	.string	"ptxas"
        /*0030*/ 	.string	"Cuda compilation tools, release 12.9, V12.9.86"
        /*0030*/ 	.string	"Build cuda_12.9.r12.9/compiler.36037853_0"
        /*0030*/ 	.string	"-regUsageLevel 10 -arch sm_100f -m 64 "



//--------------------- .note.nv.cuver            --------------------------
	.section	.note.nv.cuver,"",@"SHT_NOTE"
	.sectionflags	@"SHF_NOTE_NV_CUVER"
        /*0018*/ 	.short	0x0001
        /*001a*/ 	.short	0x0064
        /*001c*/ 	.short	0x0001
        /*001e*/ 	.short	0x0000
        /*0020*/ 	.short	0x0001
        /*0022*/ 	.short	0x0000


//--------------------- .nv.info                  --------------------------
	.section	.nv.info,"",@"SHT_CUDA_INFO"
	.align	4


	//----- nvinfo : EIATTR_REGCOUNT
	.align		4
        /*0000*/ 	.byte	0x04, 0x2f
        /*0002*/ 	.short	(.L_15 - .L_14)
	.align		4
.L_14:
        /*0004*/ 	.word	index@(_ZN9deep_gemm24sm100_fp8_gemm_1d1d_implILN4cute4UMMA5MajorE0ELS3_0ELj0ELj7168ELj2048ELj128ELj224ELj128ELj1ELj128ELj128ELj64ELj4ELj128ELj128ELj1ELb0ELj143ELNS_8GemmTypeE0ELb0EN7cutlass10bfloat16_tENS_16EpilogueIdentityEEEvPijjj14CUtensorMap_stS9_S9_S9_S9_)
        /*0008*/ 	.word	0x00000038


	//----- nvinfo : EIATTR_FRAME_SIZE
	.align		4
.L_15:
        /*000c*/ 	.byte	0x04, 0x11
        /*000e*/ 	.short	(.L_17 - .L_16)
	.align		4
.L_16:
        /*0010*/ 	.word	index@($__internal_3_$__cuda_sm20_div_u16)
        /*0014*/ 	.word	0x00000000


	//----- nvinfo : EIATTR_FRAME_SIZE
	.align		4
.L_17:
        /*0018*/ 	.byte	0x04, 0x11
        /*001a*/ 	.short	(.L_19 - .L_18)
	.align		4
.L_18:
        /*001c*/ 	.word	index@($__internal_2_$__cuda_sm10x_tcgen05_guardrail_trap_unallocated_columns_being_dealloced)
        /*0020*/ 	.word	0x00000000


	//----- nvinfo : EIATTR_FRAME_SIZE
	.align		4
.L_19:
        /*0024*/ 	.byte	0x04, 0x11
        /*0026*/ 	.short	(.L_21 - .L_20)
	.align		4
.L_20:
        /*0028*/ 	.word	index@($__internal_1_$__cuda_sm10x_tcgen05_guardrail_trap_phase_invalid_during_alloc)
        /*002c*/ 	.word	0x00000000


	//----- nvinfo : EIATTR_FRAME_SIZE
	.align		4
.L_21:
        /*0030*/ 	.byte	0x04, 0x11
        /*0032*/ 	.short	(.L_23 - .L_22)
	.align		4
.L_22:
        /*0034*/ 	.word	index@($__internal_0_$__cuda_sm10x_tcgen05_guardrail_trap_col_being_dealloced_not_returned_by_alloc)
        /*0038*/ 	.word	0x00000000


	//----- nvinfo : EIATTR_FRAME_SIZE
	.align		4
.L_23:
        /*003c*/ 	.byte	0x04, 0x11
        /*003e*/ 	.short	(.L_25 - .L_24)
	.align		4
.L_24:
        /*0040*/ 	.word	index@(_ZN9deep_gemm24sm100_fp8_gemm_1d1d_implILN4cute4UMMA5MajorE0ELS3_0ELj0ELj7168ELj2048ELj128ELj224ELj128ELj1ELj128ELj128ELj64ELj4ELj128ELj128ELj1ELb0ELj143ELNS_8GemmTypeE0ELb0EN7cutlass10bfloat16_tENS_16EpilogueIdentityEEEvPijjj14CUtensorMap_stS9_S9_S9_S9_)
        /*0044*/ 	.word	0x00000000


	//----- nvinfo : EIATTR_MIN_STACK_SIZE
	.align		4
.L_25:
        /*0048*/ 	.byte	0x04, 0x12
        /*004a*/ 	.short	(.L_27 - .L_26)
	.align		4
.L_26:
        /*004c*/ 	.word	index@(_ZN9deep_gemm24sm100_fp8_gemm_1d1d_implILN4cute4UMMA5MajorE0ELS3_0ELj0ELj7168ELj2048ELj128ELj224ELj128ELj1ELj128ELj128ELj64ELj4ELj128ELj128ELj1ELb0ELj143ELNS_8GemmTypeE0ELb0EN7cutlass10bfloat16_tENS_16EpilogueIdentityEEEvPijjj14CUtensorMap_stS9_S9_S9_S9_)
        /*0050*/ 	.word	0x00000000
.L_27:


//--------------------- .nv.info._ZN9deep_gemm24sm100_fp8_gemm_1d1d_implILN4cute4UMMA5MajorE0ELS3_0ELj0ELj7168ELj2048ELj128ELj224ELj128ELj1ELj128ELj128ELj64ELj4ELj128ELj128ELj1ELb0ELj143ELNS_8GemmTypeE0ELb0EN7cutlass10bfloat16_tENS_16EpilogueIdentityEEEvPijjj14CUtensorMap_stS9_S9_S9_S9_ --------------------------
	.section	.nv.info._ZN9deep_gemm24sm100_fp8_gemm_1d1d_implILN4cute4UMMA5MajorE0ELS3_0ELj0ELj7168ELj2048ELj128ELj224ELj128ELj1ELj128ELj128ELj64ELj4ELj128ELj128ELj1ELb0ELj143ELNS_8GemmTypeE0ELb0EN7cutlass10bfloat16_tENS_16EpilogueIdentityEEEvPijjj14CUtensorMap_stS9_S9_S9_S9_,"",@"SHT_CUDA_INFO"
	.sectionflags	@""
	.align	4


	//----- nvinfo : EIATTR_CUDA_API_VERSION
	.align		4
        /*0000*/ 	.byte	0x04, 0x37
        /*0002*/ 	.short	(.L_29 - .L_28)
.L_28:
        /*0004*/ 	.word	0x00000081


	//----- nvinfo : EIATTR_KPARAM_INFO
	.align		4
.L_29:
        /*0008*/ 	.byte	0x04, 0x17
        /*000a*/ 	.short	(.L_31 - .L_30)
.L_30:
        /*000c*/ 	.word	0x00000000
        /*0010*/ 	.short	0x0008
        /*0012*/ 	.short	0x0240
        /*0014*/ 	.byte	0x00, 0xf0, 0x01, 0x02


	//----- nvinfo : EIATTR_KPARAM_INFO
	.align		4
.L_31:
        /*0018*/ 	.byte	0x04, 0x17
        /*001a*/ 	.short	(.L_33 - .L_32)
.L_32:
        /*001c*/ 	.word	0x00000000
        /*0020*/ 	.short	0x0007
        /*0022*/ 	.short	0x01c0
        /*0024*/ 	.byte	0x00, 0xf0, 0x01, 0x02


	//----- nvinfo : EIATTR_KPARAM_INFO
	.align		4
.L_33:
        /*0028*/ 	.byte	0x04, 0x17
        /*002a*/ 	.short	(.L_35 - .L_34)
.L_34:
        /*002c*/ 	.word	0x00000000
        /*0030*/ 	.short	0x0006
        /*0032*/ 	.short	0x0140
        /*0034*/ 	.byte	0x00, 0xf0, 0x01, 0x02


	//----- nvinfo : EIATTR_KPARAM_INFO
	.align		4
.L_35:
        /*0038*/ 	.byte	0x04, 0x17
        /*003a*/ 	.short	(.L_37 - .L_36)
.L_36:
        /*003c*/ 	.word	0x00000000
        /*0040*/ 	.short	0x0005
        /*0042*/ 	.short	0x00c0
        /*0044*/ 	.byte	0x00, 0xf0, 0x01, 0x02


	//----- nvinfo : EIATTR_KPARAM_INFO
	.align		4
.L_37:
        /*0048*/ 	.byte	0x04, 0x17
        /*004a*/ 	.short	(.L_39 - .L_38)
.L_38:
        /*004c*/ 	.word	0x00000000
        /*0050*/ 	.short	0x0004
        /*0052*/ 	.short	0x0040
        /*0054*/ 	.byte	0x00, 0xf0, 0x01, 0x02


	//----- nvinfo : EIATTR_KPARAM_INFO
	.align		4
.L_39:
        /*0058*/ 	.byte	0x04, 0x17
        /*005a*/ 	.short	(.L_41 - .L_40)
.L_40:
        /*005c*/ 	.word	0x00000000
        /*0060*/ 	.short	0x0003
        /*0062*/ 	.short	0x0010
        /*0064*/ 	.byte	0x00, 0xf0, 0x11, 0x00


	//----- nvinfo : EIATTR_KPARAM_INFO
	.align		4
.L_41:
        /*0068*/ 	.byte	0x04, 0x17
        /*006a*/ 	.short	(.L_43 - .L_42)
.L_42:
        /*006c*/ 	.word	0x00000000
        /*0070*/ 	.short	0x0002
        /*0072*/ 	.short	0x000c
        /*0074*/ 	.byte	0x00, 0xf0, 0x11, 0x00


	//----- nvinfo : EIATTR_KPARAM_INFO
	.align		4
.L_43:
        /*0078*/ 	.byte	0x04, 0x17
        /*007a*/ 	.short	(.L_45 - .L_44)
.L_44:
        /*007c*/ 	.word	0x00000000
        /*0080*/ 	.short	0x0001
        /*0082*/ 	.short	0x0008
        /*0084*/ 	.byte	0x00, 0xf0, 0x11, 0x00


	//----- nvinfo : EIATTR_KPARAM_INFO
	.align		4
.L_45:
        /*0088*/ 	.byte	0x04, 0x17
        /*008a*/ 	.short	(.L_47 - .L_46)
.L_46:
        /*008c*/ 	.word	0x00000000
        /*0090*/ 	.short	0x0000
        /*0092*/ 	.short	0x0000
        /*0094*/ 	.byte	0x00, 0xf5, 0x21, 0x00


	//----- nvinfo : EIATTR_AT_ENTRY_FRAGMENTS
	.align		4
.L_47:
        /*0098*/ 	.byte	0x04, 0x4f
        /*009a*/ 	.short	(.L_49 - .L_48)


	//   ....[0]....
.L_48:
        /*009c*/ 	.word	0x00000004


	//----- nvinfo : EIATTR_RESERVED_SMEM_USED
	.align		4
.L_49:
        /*00a0*/ 	.byte	0x01, 0x41
	.zero		2


	//----- nvinfo : EIATTR_SPARSE_MMA_MASK
	.align		4
        /*00a4*/ 	.byte	0x03, 0x50
        /*00a6*/ 	.short	0x0000


	//----- nvinfo : EIATTR_TCGEN05_1CTA_USED
	.align		4
        /*00a8*/ 	.byte	0x01, 0x51
	.zero		2


	//----- nvinfo : EIATTR_MAXREG_COUNT
	.align		4
        /*00ac*/ 	.byte	0x03, 0x1b
        /*00ae*/ 	.short	0x00ff


	//----- nvinfo : EIATTR_NUM_BARRIERS
	.align		4
        /*00b0*/ 	.byte	0x02, 0x4c
        /*00b2*/ 	.byte	0x09
	.zero		1


	//----- nvinfo : EIATTR_INT_WARP_WIDE_INSTR_OFFSETS
	.align		4
        /*00b4*/ 	.byte	0x04, 0x31
        /*00b6*/ 	.short	(.L_51 - .L_50)


	//   ....[0]....
.L_50:
        /*00b8*/ 	.word	0x00005060


	//   ....[1]....
        /*00bc*/ 	.word	0x00005080


	//----- nvinfo : EIATTR_COOP_GROUP_MASK_REGIDS
	.align		4
.L_51:
        /*00c0*/ 	.byte	0x04, 0x29
        /*00c2*/ 	.short	(.L_53 - .L_52)


	//   ....[0]....
.L_52:
        /*00c4*/ 	.word	0xffffffff


	//   ....[1]....
        /*00c8*/ 	.word	0xffffffff


	//   ....[2]....
        /*00cc*/ 	.word	0xffffffff


	//   ....[3]....
        /*00d0*/ 	.word	0xffffffff


	//   ....[4]....
        /*00d4*/ 	.word	0xffffffff


	//   ....[5]....
        /*00d8*/ 	.word	0xffffffff


	//   ....[6]....
        /*00dc*/ 	.word	0xffffffff


	//   ....[7]....
        /*00e0*/ 	.word	0xffffffff


	//   ....[8]....
        /*00e4*/ 	.word	0xffffffff


	//   ....[9]....
        /*00e8*/ 	.word	0xffffffff


	//   ....[10]....
        /*00ec*/ 	.word	0xffffffff


	//   ....[11]....
        /*00f0*/ 	.word	0xffffffff


	//   ....[12]....
        /*00f4*/ 	.word	0xffffffff


	//   ....[13]....
        /*00f8*/ 	.word	0xffffffff


	//----- nvinfo : EIATTR_COOP_GROUP_INSTR_OFFSETS
	.align		4
.L_53:
        /*00fc*/ 	.byte	0x04, 0x28
        /*00fe*/ 	.short	(.L_55 - .L_54)


	//   ....[0]....
.L_54:
        /*0100*/ 	.word	0x00000030


	//   ....[1]....
        /*0104*/ 	.word	0x00000470


	//   ....[2]....
        /*0108*/ 	.word	0x00000730


	//   ....[3]....
        /*010c*/ 	.word	0x00000b70


	//   ....[4]....
        /*0110*/ 	.word	0x00000c20


	//   ....[5]....
        /*0114*/ 	.word	0x00000cd0


	//   ....[6]....
        /*0118*/ 	.word	0x000012f0


	//   ....[7]....
        /*011c*/ 	.word	0x00001310


	//   ....[8]....
        /*0120*/ 	.word	0x00001330


	//   ....[9]....
        /*0124*/ 	.word	0x00001580


	//   ....[10]....
        /*0128*/ 	.word	0x000015b0


	//   ....[11]....
        /*012c*/ 	.word	0x000015d0


	//   ....[12]....
        /*0130*/ 	.word	0x00004f80


	//   ....[13]....
        /*0134*/ 	.word	0x00005140


	//----- nvinfo : EIATTR_VRC_CTA_INIT_COUNT
	.align		4
.L_55:
        /*0138*/ 	.byte	0x02, 0x4a
        /*013a*/ 	.byte	0x80
	.zero		1


	//----- nvinfo : EIATTR_MBARRIER_INSTR_OFFSETS
	.align		4
        /*013c*/ 	.byte	0x04, 0x39
        /*013e*/ 	.short	(.L_57 - .L_56)


	//   ....[0]....
.L_56:
        /*0140*/ 	.word	0x00000330
        /*0144*/ 	.word	0x000000ff
        /*0148*/ 	.word	0x00031800
        /*014c*/ 	.short	0x0100
        /*014e*/ 	.byte	0x05
	.zero		1


	//   ....[1]....
        /*0150*/ 	.word	0x00000340
        /*0154*/ 	.word	0x000000ff
        /*0158*/ 	.word	0x00031820
        /*015c*/ 	.short	0x0100
        /*015e*/ 	.byte	0x05
	.zero		1


	//   ....[2]....
        /*0160*/ 	.word	0x00000350
        /*0164*/ 	.word	0x000000ff
        /*0168*/ 	.word	0x00031840
        /*016c*/ 	.short	0x0100
        /*016e*/ 	.byte	0x05
	.zero		1


	//   ....[3]....
        /*0170*/ 	.word	0x00000360
        /*0174*/ 	.word	0x000000ff
        /*0178*/ 	.word	0x00031808
        /*017c*/ 	.short	0x0100
        /*017e*/ 	.byte	0x05
	.zero		1


	//   ....[4]....
        /*0180*/ 	.word	0x00000370
        /*0184*/ 	.word	0x000000ff
        /*0188*/ 	.word	0x00031828
        /*018c*/ 	.short	0x0100
        /*018e*/ 	.byte	0x05
	.zero		1


	//   ....[5]....
        /*0190*/ 	.word	0x00000380
        /*0194*/ 	.word	0x000000ff
        /*0198*/ 	.word	0x00031848
        /*019c*/ 	.short	0x0100
        /*019e*/ 	.byte	0x05
	.zero		1


	//   ....[6]....
        /*01a0*/ 	.word	0x00000390
        /*01a4*/ 	.word	0x000000ff
        /*01a8*/ 	.word	0x00031810
        /*01ac*/ 	.short	0x0100
        /*01ae*/ 	.byte	0x05
	.zero		1


	//   ....[7]....
        /*01b0*/ 	.word	0x000003a0
        /*01b4*/ 	.word	0x000000ff
        /*01b8*/ 	.word	0x00031830
        /*01bc*/ 	.short	0x0100
        /*01be*/ 	.byte	0x05
	.zero		1


	//   ....[8]....
        /*01c0*/ 	.word	0x000003b0
        /*01c4*/ 	.word	0x000000ff
        /*01c8*/ 	.word	0x00031850
        /*01cc*/ 	.short	0x0100
        /*01ce*/ 	.byte	0x05
	.zero		1


	//   ....[9]....
        /*01d0*/ 	.word	0x000003c0
        /*01d4*/ 	.word	0x000000ff
        /*01d8*/ 	.word	0x00031818
        /*01dc*/ 	.short	0x0100
        /*01de*/ 	.byte	0x05
	.zero		1


	//   ....[10]....
        /*01e0*/ 	.word	0x000003d0
        /*01e4*/ 	.word	0x000000ff
        /*01e8*/ 	.word	0x00031838
        /*01ec*/ 	.short	0x0100
        /*01ee*/ 	.byte	0x05
	.zero		1


	//   ....[11]....
        /*01f0*/ 	.word	0x000003e0
        /*01f4*/ 	.word	0x000000ff
        /*01f8*/ 	.word	0x00031858
        /*01fc*/ 	.short	0x0100
        /*01fe*/ 	.byte	0x05
	.zero		1


	//   ....[12]....
        /*0200*/ 	.word	0x000003f0
        /*0204*/ 	.word	0x000000ff
        /*0208*/ 	.word	0x00031860
        /*020c*/ 	.short	0x0100
        /*020e*/ 	.byte	0x05
	.zero		1


	//   ....[13]....
        /*0210*/ 	.word	0x00000400
        /*0214*/ 	.word	0x000000ff
        /*0218*/ 	.word	0x00031870
        /*021c*/ 	.short	0x0100
        /*021e*/ 	.byte	0x05
	.zero		1


	//   ....[14]....
        /*0220*/ 	.word	0x00000410
        /*0224*/ 	.word	0x000000ff
        /*0228*/ 	.word	0x00031868
        /*022c*/ 	.short	0x0100
        /*022e*/ 	.byte	0x05
	.zero		1


	//   ....[15]....
        /*0230*/ 	.word	0x00000420
        /*0234*/ 	.word	0x000000ff
        /*0238*/ 	.word	0x00031878
        /*023c*/ 	.short	0x0100
        /*023e*/ 	.byte	0x05
	.zero		1


	//   ....[16]....
        /*0240*/ 	.word	0x00000a20
        /*0244*/ 	.word	0x00000002
        /*0248*/ 	.word	0x00031800
        /*024c*/ 	.short	0x010a
        /*024e*/ 	.byte	0xff
	.zero		1


	//   ....[17]....
        /*0250*/ 	.word	0x00000db0
        /*0254*/ 	.word	0x00000002
        /*0258*/ 	.word	0x00000000
        /*025c*/ 	.short	0x0101
        /*025e*/ 	.byte	0xff
	.zero		1


	//   ....[18]....
        /*0260*/ 	.word	0x000010e0
        /*0264*/ 	.word	0x00000000
        /*0268*/ 	.word	0x00031870
        /*026c*/ 	.short	0x010a
        /*026e*/ 	.byte	0x08
	.zero		1


	//   ....[19]....
        /*0270*/ 	.word	0x00001180
        /*0274*/ 	.word	0x000000ff
        /*0278*/ 	.word	0x00031840
        /*027c*/ 	.short	0x010a
        /*027e*/ 	.byte	0x0d
	.zero		1


	//   ....[20]....
        /*0280*/ 	.word	0x00001550
        /*0284*/ 	.word	0x000000ff
        /*0288*/ 	.word	0x00031840
        /*028c*/ 	.short	0x010a
        /*028e*/ 	.byte	0x09
	.zero		1


	//   ....[21]....
        /*0290*/ 	.word	0x00001ab0
        /*0294*/ 	.word	0x00000000
        /*0298*/ 	.word	0x00031820
        /*029c*/ 	.short	0x010a
        /*029e*/ 	.byte	0xff
	.zero		1


	//   ....[22]....
        /*02a0*/ 	.word	0x00001e50
        /*02a4*/ 	.word	0x00000000
        /*02a8*/ 	.word	0x00031828
        /*02ac*/ 	.short	0x010a
        /*02ae*/ 	.byte	0xff
	.zero		1


	//   ....[23]....
        /*02b0*/ 	.word	0x00001fc0
        /*02b4*/ 	.word	0x00000000
        /*02b8*/ 	.word	0x00031830
        /*02bc*/ 	.short	0x010a
        /*02be*/ 	.byte	0xff
	.zero		1


	//   ....[24]....
        /*02c0*/ 	.word	0x00002120
        /*02c4*/ 	.word	0x00000000
        /*02c8*/ 	.word	0x00031838
        /*02cc*/ 	.short	0x010a
        /*02ce*/ 	.byte	0xff
	.zero		1


	//   ....[25]....
        /*02d0*/ 	.word	0x00002250
        /*02d4*/ 	.word	0x00000000
        /*02d8*/ 	.word	0x00031820
        /*02dc*/ 	.short	0x010a
        /*02de*/ 	.byte	0xff
	.zero		1


	//   ....[26]....
        /*02e0*/ 	.word	0x00002460
        /*02e4*/ 	.word	0x00000000
        /*02e8*/ 	.word	0x00031828
        /*02ec*/ 	.short	0x010a
        /*02ee*/ 	.byte	0xff
	.zero		1


	//   ....[27]....
        /*02f0*/ 	.word	0x00002590
        /*02f4*/ 	.word	0x00000000
        /*02f8*/ 	.word	0x00031830
        /*02fc*/ 	.short	0x010a
        /*02fe*/ 	.byte	0xff
	.zero		1


	//   ....[28]....
        /*0300*/ 	.word	0x000026c0
        /*0304*/ 	.word	0x00000000
        /*0308*/ 	.word	0x00031838
        /*030c*/ 	.short	0x010a
        /*030e*/ 	.byte	0xff
	.zero		1


	//   ....[29]....
        /*0310*/ 	.word	0x000027f0
        /*0314*/ 	.word	0x00000000
        /*0318*/ 	.word	0x00031820
        /*031c*/ 	.short	0x010a
        /*031e*/ 	.byte	0xff
	.zero		1


	//   ....[30]....
        /*0320*/ 	.word	0x00002a00
        /*0324*/ 	.word	0x00000000
        /*0328*/ 	.word	0x00031828
        /*032c*/ 	.short	0x010a
        /*032e*/ 	.byte	0xff
	.zero		1


	//   ....[31]....
        /*0330*/ 	.word	0x00002b30
        /*0334*/ 	.word	0x00000000
        /*0338*/ 	.word	0x00031830
        /*033c*/ 	.short	0x010a
        /*033e*/ 	.byte	0xff
	.zero		1


	//   ....[32]....
        /*0340*/ 	.word	0x00002c60
        /*0344*/ 	.word	0x00000000
        /*0348*/ 	.word	0x00031838
        /*034c*/ 	.short	0x010a
        /*034e*/ 	.byte	0xff
	.zero		1


	//   ....[33]....
        /*0350*/ 	.word	0x00002d90
        /*0354*/ 	.word	0x00000000
        /*0358*/ 	.word	0x00031820
        /*035c*/ 	.short	0x010a
        /*035e*/ 	.byte	0xff
	.zero		1


	//   ....[34]....
        /*0360*/ 	.word	0x00002fa0
        /*0364*/ 	.word	0x00000000
        /*0368*/ 	.word	0x00031828
        /*036c*/ 	.short	0x010a
        /*036e*/ 	.byte	0xff
	.zero		1


	//   ....[35]....
        /*0370*/ 	.word	0x000030d0
        /*0374*/ 	.word	0x00000000
        /*0378*/ 	.word	0x00031830
        /*037c*/ 	.short	0x010a
        /*037e*/ 	.byte	0xff
	.zero		1


	//   ....[36]....
        /*0380*/ 	.word	0x00003200
        /*0384*/ 	.word	0x00000000
        /*0388*/ 	.word	0x00031838
        /*038c*/ 	.short	0x010a
        /*038e*/ 	.byte	0xff
	.zero		1


	//   ....[37]....
        /*0390*/ 	.word	0x00003680
        /*0394*/ 	.word	0x00000002
        /*0398*/ 	.word	0x00031860
        /*039c*/ 	.short	0x010a
        /*039e*/ 	.byte	0xff
	.zero		1


	//   ....[38]....
        /*03a0*/ 	.word	0x00004e00
        /*03a4*/ 	.word	0x00000002
        /*03a8*/ 	.word	0x00000000
        /*03ac*/ 	.short	0x0101
        /*03ae*/ 	.byte	0xff
	.zero		1


	//   ....[39]....
        /*03b0*/ 	.word	0x00005170
        /*03b4*/ 	.word	0x00000002
        /*03b8*/ 	.word	0x00031800
        /*03bc*/ 	.short	0x010a
        /*03be*/ 	.byte	0xff
	.zero		1


	//   ....[40]....
        /*03c0*/ 	.word	0x000051f0
        /*03c4*/ 	.word	0x00000000
        /*03c8*/ 	.word	0x00031870
        /*03cc*/ 	.short	0x010a
        /*03ce*/ 	.byte	0xff
	.zero		1


	//   ....[41]....
        /*03d0*/ 	.word	0x00005260
        /*03d4*/ 	.word	0x00000002
        /*03d8*/ 	.word	0x00031840
        /*03dc*/ 	.short	0x010a
        /*03de*/ 	.byte	0xff
	.zero		1


	//   ....[42]....
        /*03e0*/ 	.word	0x000052d0
        /*03e4*/ 	.word	0x00000000
        /*03e8*/ 	.word	0x00031840
        /*03ec*/ 	.short	0x010a
        /*03ee*/ 	.byte	0xff
	.zero		1


	//   ....[43]....
        /*03f0*/ 	.word	0x00005340
        /*03f4*/ 	.word	0x00000000
        /*03f8*/ 	.word	0x00031820
        /*03fc*/ 	.short	0x010a
        /*03fe*/ 	.byte	0xff
	.zero		1


	//   ....[44]....
        /*0400*/ 	.word	0x000053b0
        /*0404*/ 	.word	0x00000000
        /*0408*/ 	.word	0x00031828
        /*040c*/ 	.short	0x010a
        /*040e*/ 	.byte	0xff
	.zero		1


	//   ....[45]....
        /*0410*/ 	.word	0x00005420
        /*0414*/ 	.word	0x00000000
        /*0418*/ 	.word	0x00031830
        /*041c*/ 	.short	0x010a
        /*041e*/ 	.byte	0xff
	.zero		1


	//   ....[46]....
        /*0420*/ 	.word	0x00005490
        /*0424*/ 	.word	0x00000000
        /*0428*/ 	.word	0x00031838
        /*042c*/ 	.short	0x010a
        /*042e*/ 	.byte	0xff
	.zero		1


	//   ....[47]....
        /*0430*/ 	.word	0x000054e0
        /*0434*/ 	.word	0x00000000
        /*0438*/ 	.word	0x00031820
        /*043c*/ 	.short	0x010a
        /*043e*/ 	.byte	0xff
	.zero		1


	//   ....[48]....
        /*0440*/ 	.word	0x00005530
        /*0444*/ 	.word	0x00000000
        /*0448*/ 	.word	0x00031828
        /*044c*/ 	.short	0x010a
        /*044e*/ 	.byte	0xff
	.zero		1


	//   ....[49]....
        /*0450*/ 	.word	0x00005580
        /*0454*/ 	.word	0x00000000
        /*0458*/ 	.word	0x00031830
        /*045c*/ 	.short	0x010a
        /*045e*/ 	.byte	0xff
	.zero		1


	//   ....[50]....
        /*0460*/ 	.word	0x000055d0
        /*0464*/ 	.word	0x00000000
        /*0468*/ 	.word	0x00031838
        /*046c*/ 	.short	0x010a
        /*046e*/ 	.byte	0xff
	.zero		1


	//   ....[51]....
        /*0470*/ 	.word	0x00005640
        /*0474*/ 	.word	0x00000000
        /*0478*/ 	.word	0x00031820
        /*047c*/ 	.short	0x010a
        /*047e*/ 	.byte	0xff
	.zero		1


	//   ....[52]....
        /*0480*/ 	.word	0x000056b0
        /*0484*/ 	.word	0x00000000
        /*0488*/ 	.word	0x00031828
        /*048c*/ 	.short	0x010a
        /*048e*/ 	.byte	0xff
	.zero		1


	//   ....[53]....
        /*0490*/ 	.word	0x00005720
        /*0494*/ 	.word	0x00000000
        /*0498*/ 	.word	0x00031830
        /*049c*/ 	.short	0x010a
        /*049e*/ 	.byte	0xff
	.zero		1


	//   ....[54]....
        /*04a0*/ 	.word	0x00005790
        /*04a4*/ 	.word	0x00000000
        /*04a8*/ 	.word	0x00031838
        /*04ac*/ 	.short	0x010a
        /*04ae*/ 	.byte	0xff
	.zero		1


	//   ....[55]....
        /*04b0*/ 	.word	0x000057e0
        /*04b4*/ 	.word	0x00000000
        /*04b8*/ 	.word	0x00031820
        /*04bc*/ 	.short	0x010a
        /*04be*/ 	.byte	0xff
	.zero		1


	//   ....[56]....
        /*04c0*/ 	.word	0x00005830
        /*04c4*/ 	.word	0x00000000
        /*04c8*/ 	.word	0x00031828
        /*04cc*/ 	.short	0x010a
        /*04ce*/ 	.byte	0xff
	.zero		1


	//   ....[57]....
        /*04d0*/ 	.word	0x00005880
        /*04d4*/ 	.word	0x00000000
        /*04d8*/ 	.word	0x00031830
        /*04dc*/ 	.short	0x010a
        /*04de*/ 	.byte	0xff
	.zero		1


	//   ....[58]....
        /*04e0*/ 	.word	0x000058d0
        /*04e4*/ 	.word	0x00000000
        /*04e8*/ 	.word	0x00031838
        /*04ec*/ 	.short	0x010a
        /*04ee*/ 	.byte	0xff
	.zero		1


	//   ....[59]....
        /*04f0*/ 	.word	0x00005930
        /*04f4*/ 	.word	0x00000002
        /*04f8*/ 	.word	0x00031860
        /*04fc*/ 	.short	0x010a
        /*04fe*/ 	.byte	0xff
	.zero		1


	//----- nvinfo : EIATTR_NUM_MBARRIERS
	.align		4
.L_57:
        /*0500*/ 	.byte	0x03, 0x38
        /*0502*/ 	.short	0x0010


	//----- nvinfo : EIATTR_EXIT_INSTR_OFFSETS
	.align		4
        /*0504*/ 	.byte	0x04, 0x1c
        /*0506*/ 	.short	(.L_59 - .L_58)


	//   ....[0]....
.L_58:
        /*0508*/ 	.word	0x00000830


	//   ....[1]....
        /*050c*/ 	.word	0x00000e10


	//   ....[2]....
        /*0510*/ 	.word	0x00000ef0


	//   ....[3]....
        /*0514*/ 	.word	0x000018d0


	//   ....[4]....
        /*0518*/ 	.word	0x00001940


	//   ....[5]....
        /*051c*/ 	.word	0x00003350


	//   ....[6]....
        /*0520*/ 	.word	0x000033b0


	//   ....[7]....
        /*0524*/ 	.word	0x00004f60


	//   ....[8]....
        /*0528*/ 	.word	0x00005150


	//----- nvinfo : EIATTR_MAX_THREADS
	.align		4
.L_59:
        /*052c*/ 	.byte	0x04, 0x05
        /*052e*/ 	.short	(.L_61 - .L_60)
.L_60:
        /*0530*/ 	.word	0x00000100
        /*0534*/ 	.word	0x00000001
        /*0538*/ 	.word	0x00000001


	//----- nvinfo : EIATTR_CRS_STACK_SIZE
	.align		4
.L_61:
        /*053c*/ 	.byte	0x04, 0x1e
        /*053e*/ 	.short	(.L_63 - .L_62)
.L_62:
        /*0540*/ 	.word	0x00000000


	//----- nvinfo : EIATTR_CBANK_PARAM_SIZE
	.align		4
.L_63:
        /*0544*/ 	.byte	0x03, 0x19
        /*0546*/ 	.short	0x02c0


	//----- nvinfo : EIATTR_PARAM_CBANK
	.align		4
        /*0548*/ 	.byte	0x04, 0x0a
        /*054a*/ 	.short	(.L_65 - .L_64)
	.align		4
.L_64:
        /*054c*/ 	.word	index@(.nv.constant0._ZN9deep_gemm24sm100_fp8_gemm_1d1d_implILN4cute4UMMA5MajorE0ELS3_0ELj0ELj7168ELj2048ELj128ELj224ELj128ELj1ELj128ELj128ELj64ELj4ELj128ELj128ELj1ELb0ELj143ELNS_8GemmTypeE0ELb0EN7cutlass10bfloat16_tENS_16EpilogueIdentityEEEvPijjj14CUtensorMap_stS9_S9_S9_S9_)
        /*0550*/ 	.short	0x0380
        /*0552*/ 	.short	0x02c0


	//----- nvinfo : EIATTR_SW_WAR
	.align		4
.L_65:
        /*0554*/ 	.byte	0x04, 0x36
        /*0556*/ 	.short	(.L_67 - .L_66)
.L_66:
        /*0558*/ 	.word	0x00000008
.L_67:


//--------------------- .nv.compat                --------------------------
	.section	.nv.compat,"",@"SHT_CUDA_COMPAT_INFO"
	.align	4
        /*0000*/ 	.byte	0x02, 0x02, 0x02, 0x00, 0x02, 0x05, 0x05, 0x00, 0x02, 0x03, 0x01, 0x00, 0x02, 0x06, 0x01, 0x00


//--------------------- .nv.callgraph             --------------------------
	.section	.nv.callgraph,"",@"SHT_CUDA_CALLGRAPH"
	.align	4
	.sectionentsize	8
	.align		4
        /*0000*/ 	.word	0x00000000
	.align		4
        /*0004*/ 	.word	0xffffffff
	.align		4
        /*0008*/ 	.word	0x00000000
	.align		4
        /*000c*/ 	.word	0xfffffffe
	.align		4
        /*0010*/ 	.word	0x00000000
	.align		4
        /*0014*/ 	.word	0xfffffffd
	.align		4
        /*0018*/ 	.word	0x00000000
	.align		4
        /*001c*/ 	.word	0xfffffffc


//--------------------- .nv.constant4             --------------------------
	.section	.nv.constant4,"a",@progbits
	.align	8
	.align		8
.nv.constant4:
        /*0000*/ 	.dword	_ZN47_INTERNAL_b035926e_9_kernel_cu_11f48c26_28984124cuda3std3__45__cpo5beginE
	.align		8
        /*0008*/ 	.dword	_ZN47_INTERNAL_b035926e_9_kernel_cu_11f48c26_28984124cuda3std3__45__cpo3endE
	.align		8
        /*0010*/ 	.dword	_ZN47_INTERNAL_b035926e_9_kernel_cu_11f48c26_28984124cuda3std3__45__cpo6cbeginE
	.align		8
        /*0018*/ 	.dword	_ZN47_INTERNAL_b035926e_9_kernel_cu_11f48c26_28984124cuda3std3__45__cpo4cendE
	.align		8
        /*0020*/ 	.dword	_ZN47_INTERNAL_b035926e_9_kernel_cu_11f48c26_28984124cuda3std3__449_GLOBAL__N__b035926e_9_kernel_cu_11f48c26_28984126ignoreE
	.align		8
        /*0028*/ 	.dword	_ZN47_INTERNAL_b035926e_9_kernel_cu_11f48c26_28984124cuda3std3__419piecewise_constructE
	.align		8
        /*0030*/ 	.dword	_ZN47_INTERNAL_b035926e_9_kernel_cu_11f48c26_28984124cuda3std3__48in_placeE
	.align		8
        /*0038*/ 	.dword	_ZN47_INTERNAL_b035926e_9_kernel_cu_11f48c26_28984124cuda3std6ranges3__45__cpo4swapE
	.align		8
        /*0040*/ 	.dword	_ZN47_INTERNAL_b035926e_9_kernel_cu_11f48c26_28984124cuda3std6ranges3__45__cpo9iter_moveE
	.align		8
        /*0048*/ 	.dword	_ZN47_INTERNAL_b035926e_9_kernel_cu_11f48c26_28984124cute7productE
	.align		8
        /*0050*/ 	.dword	_ZN47_INTERNAL_b035926e_9_kernel_cu_11f48c26_28984124cute1_E


//--------------------- .text._ZN9deep_gemm24sm100_fp8_gemm_1d1d_implILN4cute4UMMA5MajorE0ELS3_0ELj0ELj7168ELj2048ELj128ELj224ELj128ELj1ELj128ELj128ELj64ELj4ELj128ELj128ELj1ELb0ELj143ELNS_8GemmTypeE0ELb0EN7cutlass10bfloat16_tENS_16EpilogueIdentityEEEvPijjj14CUtensorMap_stS9_S9_S9_S9_ --------------------------
	.section	.text._ZN9deep_gemm24sm100_fp8_gemm_1d1d_implILN4cute4UMMA5MajorE0ELS3_0ELj0ELj7168ELj2048ELj128ELj224ELj128ELj1ELj128ELj128ELj64ELj4ELj128ELj128ELj1ELb0ELj143ELNS_8GemmTypeE0ELb0EN7cutlass10bfloat16_tENS_16EpilogueIdentityEEEvPijjj14CUtensorMap_stS9_S9_S9_S9_,"ax",@progbits
	.align	128
        .global         _ZN9deep_gemm24sm100_fp8_gemm_1d1d_implILN4cute4UMMA5MajorE0ELS3_0ELj0ELj7168ELj2048ELj128ELj224ELj128ELj1ELj128ELj128ELj64ELj4ELj128ELj128ELj1ELb0ELj143ELNS_8GemmTypeE0ELb0EN7cutlass10bfloat16_tENS_16EpilogueIdentityEEEvPijjj14CUtensorMap_stS9_S9_S9_S9_
        .type           _ZN9deep_gemm24sm100_fp8_gemm_1d1d_implILN4cute4UMMA5MajorE0ELS3_0ELj0ELj7168ELj2048ELj128ELj224ELj128ELj1ELj128ELj128ELj64ELj4ELj128ELj128ELj1ELb0ELj143ELNS_8GemmTypeE0ELb0EN7cutlass10bfloat16_tENS_16EpilogueIdentityEEEvPijjj14CUtensorMap_stS9_S9_S9_S9_,@function
        .size           _ZN9deep_gemm24sm100_fp8_gemm_1d1d_implILN4cute4UMMA5MajorE0ELS3_0ELj0ELj7168ELj2048ELj128ELj224ELj128ELj1ELj128ELj128ELj64ELj4ELj128ELj128ELj1ELb0ELj143ELNS_8GemmTypeE0ELb0EN7cutlass10bfloat16_tENS_16EpilogueIdentityEEEvPijjj14CUtensorMap_stS9_S9_S9_S9_,(.L_x_100 - _ZN9deep_gemm24sm100_fp8_gemm_1d1d_implILN4cute4UMMA5MajorE0ELS3_0ELj0ELj7168ELj2048ELj128ELj224ELj128ELj1ELj128ELj128ELj64ELj4ELj128ELj128ELj1ELb0ELj143ELNS_8GemmTypeE0ELb0EN7cutlass10bfloat16_tENS_16EpilogueIdentityEEEvPijjj14CUtensorMap_stS9_S9_S9_S9_)
        .other          _ZN9deep_gemm24sm100_fp8_gemm_1d1d_implILN4cute4UMMA5MajorE0ELS3_0ELj0ELj7168ELj2048ELj128ELj224ELj128ELj1ELj128ELj128ELj64ELj4ELj128ELj128ELj1ELb0ELj143ELNS_8GemmTypeE0ELb0EN7cutlass10bfloat16_tENS_16EpilogueIdentityEEEvPijjj14CUtensorMap_stS9_S9_S9_S9_,@"STO_CUDA_ENTRY STV_DEFAULT"
_ZN9deep_gemm24sm100_fp8_gemm_1d1d_implILN4cute4UMMA5MajorE0ELS3_0ELj0ELj7168ELj2048ELj128ELj224ELj128ELj1ELj128ELj128ELj64ELj4ELj128ELj128ELj1ELb0ELj143ELNS_8GemmTypeE0ELb0EN7cutlass10bfloat16_tENS_16EpilogueIdentityEEEvPijjj14CUtensorMap_stS9_S9_S9_S9_:
.text._ZN9deep_gemm24sm100_fp8_gemm_1d1d_implILN4cute4UMMA5MajorE0ELS3_0ELj0ELj7168ELj2048ELj128ELj224ELj128ELj1ELj128ELj128ELj64ELj4ELj128ELj128ELj1ELb0ELj143ELNS_8GemmTypeE0ELb0EN7cutlass10bfloat16_tENS_16EpilogueIdentityEEEvPijjj14CUtensorMap_stS9_S9_S9_S9_:
[----:B------:R-:W1:Y:S01]  /*0000*/  LDC R1, c[0x0][0x37c] ;  /* 0x0000df00ff017b82 */ /* 0x000e620000000800 */
[----:B------:R-:W2:Y:S02]  /*0010*/  S2R R0, SR_TID.X ;  /* 0x0000000000007919 */ /* 0x000ea40000002100 */
[----:B--2---:R-:W-:-:S05]  /*0020*/  SHF.R.U32.HI R0, RZ, 0x5, R0 ;  /* 0x00000005ff007819 */ /* 0x004fca0000011600 */
[----:B------:R-:W2:Y:S02]  /*0030*/  SHFL.IDX PT, R3, R0, RZ, 0x1f ;  /* 0x00001fff00037589 */ /* 0x000ea400000e0000 */
[----:B--2---:R-:W-:-:S13]  /*0040*/  ISETP.NE.AND P0, PT, R3, 0x2, PT ;  /* 0x000000020300780c */ /* 0x004fda0003f05270 */
[----:B-1----:R-:W-:Y:S05]  /*0050*/  @!P0 BRA `(.L_x_0) ;  /* 0x0000000400008947 */ /* 0x002fea0003800000 */
[----:B------:R-:W-:-:S13]  /*0060*/  ISETP.NE.AND P0, PT, R3, 0x1, PT ;  /* 0x000000010300780c */ /* 0x000fda0003f05270 */
[----:B------:R-:W-:Y:S05]  /*0070*/  @!P0 BRA `(.L_x_1) ;  /* 0x0000000000608947 */ /* 0x000fea0003800000 */
[----:B------:R-:W-:-:S13]  /*0080*/  ISETP.NE.AND P0, PT, R3, RZ, PT ;  /* 0x000000ff0300720c */ /* 0x000fda0003f05270 */
[----:B------:R-:W-:Y:S05]  /*0090*/  @P0 BRA `(.L_x_2) ;  /* 0x0000000400a80947 */ /* 0x000fea0003800000 */
[----:B------:R-:W-:Y:S01]  /*00a0*/  ELECT P0, URZ, PT ;  /* 0x0000000000ff782f */ /* 0x000fe20003800000 */
[----:B------:R-:W-:-:S12]  /*00b0*/  BSSY.RECONVERGENT B0, `(.L_x_3) ;  /* 0x0000013000007945 */ /* 0x000fd80003800200 */
[----:B------:R-:W-:Y:S05]  /*00c0*/  @!P0 BRA `(.L_x_4) ;  /* 0x0000000000448947 */ /* 0x000fea0003800000 */
[----:B------:R-:W1:Y:S02]  /*00d0*/  LDCU.64 UR4, c[0x0][0x348] ;  /* 0x00006900ff0477ac */ /* 0x000e640008000a00 */
[----:B-1----:R-:W-:Y:S02]  /*00e0*/  UIADD3 UR12, UP4, UPT, UR4, 0x40, URZ ;  /* 0x00000040040c7890 */ /* 0x002fe4000ff9e0ff */
[----:B------:R-:W-:Y:S02]  /*00f0*/  UIADD3 UR10, UP3, UPT, UR4, 0xc0, URZ ;  /* 0x000000c0040a7890 */ /* 0x000fe4000ff7e0ff */
[----:B------:R-:W-:Y:S02]  /*0100*/  UIADD3 UR8, UP2, UPT, UR4, 0x140, URZ ;  /* 0x0000014004087890 */ /* 0x000fe4000ff5e0ff */
[----:B------:R-:W-:Y:S02]  /*0110*/  UIADD3 UR6, UP1, UPT, UR4, 0x1c0, URZ ;  /* 0x000001c004067890 */ /* 0x000fe4000ff3e0ff */
[----:B------:R-:W-:-:S02]  /*0120*/  UIADD3 UR4, UP0, UPT, UR4, 0x240, URZ ;  /* 0x0000024004047890 */ /* 0x000fc4000ff1e0ff */
[----:B------:R-:W-:Y:S02]  /*0130*/  UIADD3.X UR13, UPT, UPT, URZ, UR5, URZ, UP4, !UPT ;  /* 0x00000005ff0d7290 */ /* 0x000fe4000a7fe4ff */
[----:B------:R-:W-:Y:S02]  /*0140*/  UIADD3.X UR11, UPT, UPT, URZ, UR5, URZ, UP3, !UPT ;  /* 0x00000005ff0b7290 */ /* 0x000fe40009ffe4ff */
[----:B------:R-:W-:Y:S02]  /*0150*/  UIADD3.X UR9, UPT, UPT, URZ, UR5, URZ, UP2, !UPT ;  /* 0x00000005ff097290 */ /* 0x000fe400097fe4ff */
[----:B------:R-:W-:Y:S02]  /*0160*/  UIADD3.X UR7, UPT, UPT, URZ, UR5, URZ, UP1, !UPT ;  /* 0x00000005ff077290 */ /* 0x000fe40008ffe4ff */
[----:B------:R-:W-:Y:S01]  /*0170*/  UIADD3.X UR5, UPT, UPT, URZ, UR5, URZ, UP0, !UPT ;  /* 0x00000005ff057290 */ /* 0x000fe200087fe4ff */
[----:B------:R1:W-:Y:S02]  /*0180*/  UTMACCTL.PF [UR12] ;  /* 0x000000000c0079b9 */ /* 0x0003e40008040000 */
[----:B------:R1:W-:Y:S02]  /*0190*/  UTMACCTL.PF [UR10] ;  /* 0x000000000a0079b9 */ /* 0x0003e40008040000 */
[----:B------:R1:W-:Y:S02]  /*01a0*/  UTMACCTL.PF [UR8] ;  /* 0x00000000080079b9 */ /* 0x0003e40008040000 */
[----:B------:R1:W-:Y:S02]  /*01b0*/  UTMACCTL.PF [UR6] ;  /* 0x00000000060079b9 */ /* 0x0003e40008040000 */
[----:B------:R1:W-:Y:S02]  /*01c0*/  UTMACCTL.PF [UR4] ;  /* 0x00000000040079b9 */ /* 0x0003e40008040000 */
[----:B-1----:R-:W-:Y:S01]  /*01d0*/  NOP ;  /* 0x0000000000007918 */ /* 0x002fe20000000000 */
.L_x_4:
[----:B------:R-:W-:Y:S05]  /*01e0*/  BSYNC.RECONVERGENT B0 ;  /* 0x0000000000007941 */ /* 0x000fea0003800200 */
.L_x_3:
[----:B------:R-:W-:Y:S05]  /*01f0*/  BRA `(.L_x_2) ;  /* 0x0000000400507947 */ /* 0x000fea0003800000 */
.L_x_1:
[----:B------:R-:W-:Y:S01]  /*0200*/  ELECT P0, URZ, PT ;  /* 0x0000000000ff782f */ /* 0x000fe20003800000 */
[----:B------:R-:W-:-:S12]  /*0210*/  BSSY.RECONVERGENT B0, `(.L_x_5) ;  /* 0x0000023000007945 */ /* 0x000fd80003800200 */
[----:B------:R-:W-:Y:S05]  /*0220*/  @!P0 BRA `(.L_x_6) ;  /* 0x0000000000848947 */ /* 0x000fea0003800000 */
[----:B------:R-:W1:Y:S01]  /*0230*/  S2UR UR5, SR_CgaCtaId ;  /* 0x00000000000579c3 */ /* 0x000e620000008800 */
[----:B------:R-:W-:Y:S01]  /*0240*/  UMOV UR7, 0x400 ;  /* 0x0000040000077882 */ /* 0x000fe20000000000 */
[----:B------:R-:W-:Y:S01]  /*0250*/  UMOV UR6, 0x1 ;  /* 0x0000000100067882 */ /* 0x000fe20000000000 */
[----:B------:R-:W-:Y:S02]  /*0260*/  UMOV UR4, 0x20 ;  /* 0x0000002000047882 */ /* 0x000fe40000000000 */
[----:B------:R-:W-:-:S04]  /*0270*/  UIADD3 UR8, UPT, UPT, -UR4, 0x100000, URZ ;  /* 0x0010000004087890 */ /* 0x000fc8000fffe1ff */
[----:B------:R-:W-:Y:S02]  /*0280*/  USHF.L.U32 UR9, UR8, 0xb, URZ ;  /* 0x0000000b08097899 */ /* 0x000fe400080006ff */
[----:B------:R-:W-:Y:S01]  /*0290*/  USHF.L.U32 UR8, UR8, 0x1, URZ ;  /* 0x0000000108087899 */ /* 0x000fe200080006ff */
[----:B------:R-:W-:Y:S02]  /*02a0*/  UMOV UR4, 0x80 ;  /* 0x0000008000047882 */ /* 0x000fe40000000000 */
[----:B------:R-:W-:-:S04]  /*02b0*/  UIADD3 UR10, UPT, UPT, -UR4, 0x100000, URZ ;  /* 0x00100000040a7890 */ /* 0x000fc8000fffe1ff */
[----:B------:R-:W-:Y:S02]  /*02c0*/  USHF.L.U32 UR11, UR10, 0xb, URZ ;  /* 0x0000000b0a0b7899 */ /* 0x000fe400080006ff */
[----:B------:R-:W-:Y:S02]  /*02d0*/  USHF.L.U32 UR10, UR10, 0x1, URZ ;  /* 0x000000010a0a7899 */ /* 0x000fe400080006ff */
[----:B-1----:R-:W-:Y:S02]  /*02e0*/  ULEA UR5, UR5, UR7, 0x18 ;  /* 0x0000000705057291 */ /* 0x002fe4000f8ec0ff */
[----:B------:R-:W-:-:S04]  /*02f0*/  UIADD3 UR6, UPT, UPT, -UR6, 0x100000, URZ ;  /* 0x0010000006067890 */ /* 0x000fc8000fffe1ff */
[----:B------:R-:W-:Y:S02]  /*0300*/  USHF.L.U32 UR7, UR6, 0xb, URZ ;  /* 0x0000000b06077899 */ /* 0x000fe400080006ff */
[----:B------:R-:W-:Y:S01]  /*0310*/  USHF.L.U32 UR6, UR6, 0x1, URZ ;  /* 0x0000000106067899 */ /* 0x000fe200080006ff */
[----:B------:R-:W1:Y:S11]  /*0320*/  FENCE.VIEW.ASYNC.S ;  /* 0x00000000000073c6 */ /* 0x000e760000000000 */
[----:B-1----:R1:W2:Y:S01]  /*0330*/  SYNCS.EXCH.64 URZ, [UR5+0x31800], UR6 ;  /* 0x0318000605ff75b2 */ /* 0x0022a20008000100 */
[----:B------:R1:W3:Y:S01]  /*0340*/  SYNCS.EXCH.64 URZ, [UR5+0x31820], UR6 ;  /* 0x0318200605ff75b2 */ /* 0x0002e20008000100 */
[----:B------:R1:W4:Y:S01]  /*0350*/  SYNCS.EXCH.64 URZ, [UR5+0x31840], UR8 ;  /* 0x0318400805ff75b2 */ /* 0x0003220008000100 */
[----:B------:R1:W5:Y:S01]  /*0360*/  SYNCS.EXCH.64 URZ, [UR5+0x31808], UR6 ;  /* 0x0318080605ff75b2 */ /* 0x0003620008000100 */
[----:B------:R1:W1:Y:S01]  /*0370*/  SYNCS.EXCH.64 URZ, [UR5+0x31828], UR6 ;  /* 0x0318280605ff75b2 */ /* 0x0002620008000100 */
        /* <DEDUP_REMOVED lines=11> */
[----:B------:R-:W-:Y:S01]  /*0430*/  NOP ;  /* 0x0000000000007918 */ /* 0x000fe20000000000 */
.L_x_6:
[----:B-1----:R-:W-:Y:S05]  /*0440*/  BSYNC.RECONVERGENT B0 ;  /* 0x0000000000007941 */ /* 0x002fea0003800200 */
.L_x_5:
[----:B------:R-:W-:Y:S05]  /*0450*/  BRA `(.L_x_2) ;  /* 0x0000000000b87947 */ /* 0x000fea0003800000 */
.L_x_0:
[----:B------:R-:W1:Y:S01]  /*0460*/  S2UR UR6, SR_CgaCtaId ;  /* 0x00000000000679c3 */ /* 0x000e620000008800 */
[----:B------:R-:W-:Y:S01]  /*0470*/  NOP ;  /* 0x0000000000007918 */ /* 0x000fe20000000000 */
[----:B------:R-:W-:Y:S01]  /*0480*/  UMOV UR4, 0x40 ;  /* 0x0000004000047882 */ /* 0x000fe20000000000 */
[----:B------:R-:W-:Y:S01]  /*0490*/  UMOV UR5, 0x400 ;  /* 0x0000040000057882 */ /* 0x000fe20000000000 */
[----:B-1----:R-:W-:Y:S02]  /*04a0*/  ULEA UR4, UR6, UR4, 0x18 ;  /* 0x0000000406047291 */ /* 0x002fe4000f8ec0ff */
[----:B------:R-:W-:-:S07]  /*04b0*/  ULEA UR5, UR6, UR5, 0x18 ;  /* 0x0000000506057291 */ /* 0x000fce000f8ec0ff */
[----:B------:R-:W1:Y:S02]  /*04c0*/  LDS.U8 R0, [UR4] ;  /* 0x00000004ff007984 */ /* 0x000e640008000000 */
[----:B-1----:R-:W-:-:S13]  /*04d0*/  ISETP.NE.AND P0, PT, R0, RZ, PT ;  /* 0x000000ff0000720c */ /* 0x002fda0003f05270 */
[----:B------:R-:W-:Y:S05]  /*04e0*/  @P0 BRA `(.L_x_7) ;  /* 0x00000000007c0947 */ /* 0x000fea0003800000 */
[----:B------:R-:W-:-:S13]  /*04f0*/  ELECT P0, URZ, PT ;  /* 0x0000000000ff782f */ /* 0x000fda0003800000 */
[----:B------:R-:W-:Y:S05]  /*0500*/  @!P0 BRA `(.L_x_8) ;  /* 0x0000000000848947 */ /* 0x000fea0003800000 */
[----:B------:R-:W-:Y:S01]  /*0510*/  UMOV UR4, 0x10 ;  /* 0x0000001000047882 */ /* 0x000fe20000000000 */
[----:B------:R-:W-:-:S04]  /*0520*/  IMAD.MOV.U32 R2, RZ, RZ, 0xffff ;  /* 0x0000ffffff027424 */ /* 0x000fc800078e00ff */
[----:B------:R-:W-:Y:S04]  /*0530*/  DEPBAR.LE SB1, 0x36 ;  /* 0x00009d800000791a */ /* 0x000fe80000000000 */
[----:B------:R-:W1:Y:S02]  /*0540*/  UTCATOMSWS.FIND_AND_SET.ALIGN UP0, UR4, UR4 ;  /* 0x00000004000475e3 */ /* 0x000e640008000800 */
[----:B-1----:R-:W-:Y:S01]  /*0550*/  PLOP3.LUT P0, PT, PT, PT, UP0, 0x80, 0x8 ;  /* 0x000000000008781c */ /* 0x002fe20003f0f008 */
[----:B------:R-:W-:-:S03]  /*0560*/  IMAD.U32 R7, RZ, RZ, UR4 ;  /* 0x00000004ff077e24 */ /* 0x000fc6000f8e00ff */
[----:B------:R-:W-:-:S04]  /*0570*/  SEL R0, RZ, 0xffffffff, !P0 ;  /* 0xffffffffff007807 */ /* 0x000fc80004000000 */
[----:B------:R-:W-:Y:S01]  /*0580*/  ISETP.NE.AND P0, PT, R0, RZ, PT ;  /* 0x000000ff0000720c */ /* 0x000fe20003f05270 */
[----:B------:R-:W-:-:S12]  /*0590*/  IMAD.MOV.U32 R0, RZ, RZ, 0x1 ;  /* 0x00000001ff007424 */ /* 0x000fd800078e00ff */
[----:B------:R-:W-:Y:S05]  /*05a0*/  @P0 BRA `(.L_x_9) ;  /* 0x0000000000240947 */ /* 0x000fea0003800000 */
.L_x_10:
[----:B------:R-:W-:Y:S05]  /*05b0*/  NANOSLEEP 0x64 ;  /* 0x000000640000795d */ /* 0x000fea0003800000 */
[----:B------:R-:W-:-:S05]  /*05c0*/  UMOV UR4, 0x10 ;  /* 0x0000001000047882 */ /* 0x000fca0000000000 */
[----:B------:R-:W-:Y:S04]  /*05d0*/  DEPBAR.LE SB1, 0x36 ;  /* 0x00009d800000791a */ /* 0x000fe80000000000 */
[----:B------:R-:W1:Y:S02]  /*05e0*/  UTCATOMSWS.FIND_AND_SET.ALIGN UP0, UR4, UR4 ;  /* 0x00000004000475e3 */ /* 0x000e640008000800 */
[----:B-1----:R-:W-:Y:S01]  /*05f0*/  PLOP3.LUT P0, PT, PT, PT, UP0, 0x80, 0x8 ;  /* 0x000000000008781c */ /* 0x002fe20003f0f008 */
[----:B------:R-:W-:-:S03]  /*0600*/  IMAD.U32 R7, RZ, RZ, UR4 ;  /* 0x00000004ff077e24 */ /* 0x000fc6000f8e00ff */
[----:B------:R-:W-:-:S04]  /*0610*/  SEL R4, RZ, 0xffffffff, !P0 ;  /* 0xffffffffff047807 */ /* 0x000fc80004000000 */
[----:B------:R-:W-:-:S13]  /*0620*/  ISETP.NE.AND P0, PT, R4, RZ, PT ;  /* 0x000000ff0400720c */ /* 0x000fda0003f05270 */
[----:B------:R-:W-:Y:S05]  /*0630*/  @!P0 BRA `(.L_x_10) ;  /* 0xfffffffc00dc8947 */ /* 0x000fea000383ffff */
.L_x_9:
[C---:B------:R-:W-:Y:S01]  /*0640*/  VIADD R5, R7.reuse, 0x10 ;  /* 0x0000001007057836 */ /* 0x040fe20000000000 */
[----:B------:R-:W-:Y:S01]  /*0650*/  UMOV UR4, 0x50 ;  /* 0x0000005000047882 */ /* 0x000fe20000000000 */
[----:B------:R-:W-:Y:S01]  /*0660*/  SHF.L.U32 R2, R2, R7, RZ ;  /* 0x0000000702027219 */ /* 0x000fe200000006ff */
[----:B------:R-:W-:Y:S01]  /*0670*/  ULEA UR4, UR6, UR4, 0x18 ;  /* 0x0000000406047291 */ /* 0x000fe2000f8ec0ff */
[----:B------:R-:W-:Y:S01]  /*0680*/  IMAD.SHL.U32 R7, R7, 0x20, RZ ;  /* 0x0000002007077824 */ /* 0x000fe200078e00ff */
[----:B------:R-:W-:-:S04]  /*0690*/  SHF.L.U32 R5, R0, R5, RZ ;  /* 0x0000000500057219 */ /* 0x000fc800000006ff */
[----:B------:R-:W-:-:S05]  /*06a0*/  LOP3.LUT R2, R5, R2, RZ, 0xfc, !PT ;  /* 0x0000000205027212 */ /* 0x000fca00078efcff */
[----:B------:R1:W-:Y:S04]  /*06b0*/  ATOMS.OR RZ, [UR4], R2 ;  /* 0x00000002ffff798c */ /* 0x0003e8000b000004 */
[----:B------:R1:W-:Y:S01]  /*06c0*/  STS [UR5+0x31880], R7 ;  /* 0x03188007ff007988 */ /* 0x0003e20008000805 */
[----:B------:R-:W-:Y:S05]  /*06d0*/  BRA `(.L_x_8) ;  /* 0x0000000000107947 */ /* 0x000fea0003800000 */
.L_x_7:
[----:B------:R-:W-:Y:S02]  /*06e0*/  MOV R0, 0xffffffff ;  /* 0xffffffff00007802 */ /* 0x000fe40000000f00 */
[----:B------:R-:W-:-:S03]  /*06f0*/  MOV R4, 0x720 ;  /* 0x0000072000047802 */ /* 0x000fc60000000f00 */
[----:B------:R1:W-:Y:S04]  /*0700*/  STS [UR5+0x31880], R0 ;  /* 0x03188000ff007988 */ /* 0x0003e80008000805 */
[----:B-1----:R-:W-:Y:S05]  /*0710*/  CALL.REL.NOINC `($__internal_1_$__cuda_sm10x_tcgen05_guardrail_trap_phase_invalid_during_alloc) ;  /* 0x0000005000a47944 */ /* 0x002fea0003c00000 */
.L_x_8:
[----:B------:R-:W-:Y:S05]  /*0720*/  WARPSYNC.ALL ;  /* 0x0000000000007948 */ /* 0x000fea0003800000 */
[----:B------:R-:W-:Y:S01]  /*0730*/  NOP ;  /* 0x0000000000007918 */ /* 0x000fe20000000000 */
.L_x_2:
[----:B------:R-:W1:Y:S01]  /*0740*/  LDC R0, c[0x0][0x388] ;  /* 0x0000e200ff007b82 */ /* 0x000e620000000800 */
[----:B------:R-:W5:Y:S07]  /*0750*/  S2R R21, SR_LANEID ;  /* 0x0000000000157919 */ /* 0x000f6e0000000000 */
[----:B--2345:R-:W-:Y:S01]  /*0760*/  BAR.SYNC.DEFER_BLOCKING 0x0 ;  /* 0x0000000000007b1d */ /* 0x03cfe20000010000 */
[----:B------:R-:W-:Y:S01]  /*0770*/  ISETP.NE.AND P0, PT, R3, RZ, PT ;  /* 0x000000ff0300720c */ /* 0x000fe20003f05270 */
[----:B-1----:R-:W-:-:S05]  /*0780*/  VIADD R0, R0, 0x7f ;  /* 0x0000007f00007836 */ /* 0x002fca0000000000 */
[----:B------:R-:W-:-:S05]  /*0790*/  SHF.R.U32.HI R31, RZ, 0x7, R0 ;  /* 0x00000007ff1f7819 */ /* 0x000fca0000011600 */
[----:B------:R-:W-:Y:S02]  /*07a0*/  IMAD.SHL.U32 R22, R31, 0x20, RZ ;  /* 0x000000201f167824 */ /* 0x000fe400078e00ff */
[----:B------:R-:W-:Y:S05]  /*07b0*/  @!P0 BRA `(.L_x_11) ;  /* 0x0000001000508947 */ /* 0x000fea0003800000 */
[----:B------:R-:W-:Y:S01]  /*07c0*/  ISETP.NE.AND P0, PT, R3, 0x1, PT ;  /* 0x000000010300780c */ /* 0x000fe20003f05270 */
[----:B------:R-:W1:-:S12]  /*07d0*/  S2UR UR5, SR_CgaCtaId ;  /* 0x00000000000579c3 */ /* 0x000e580000008800 */
[----:B------:R-:W-:Y:S05]  /*07e0*/  @!P0 BRA `(.L_x_12) ;  /* 0x0000000400948947 */ /* 0x000fea0003800000 */
[----:B------:R-:W-:-:S13]  /*07f0*/  ISETP.NE.AND P0, PT, R3, 0x2, PT ;  /* 0x000000020300780c */ /* 0x000fda0003f05270 */
[----:B------:R-:W-:Y:S05]  /*0800*/  @P0 BRA `(.L_x_13) ;  /* 0x0000002800e00947 */ /* 0x000fea0003800000 */
[----:B------:R-:W2:Y:S02]  /*0810*/  S2UR UR4, SR_CTAID.X ;  /* 0x00000000000479c3 */ /* 0x000ea40000002500 */
[----:B--2---:R-:W-:-:S13]  /*0820*/  ISETP.LE.U32.AND P0, PT, R22, UR4, PT ;  /* 0x0000000416007c0c */ /* 0x004fda000bf03070 */
[----:B-1----:R-:W-:Y:S05]  /*0830*/  @P0 EXIT ;  /* 0x000000000000094d */ /* 0x002fea0003800000 */
[--C-:B------:R-:W-:Y:S01]  /*0840*/  SHF.R.U32.HI R20, RZ, 0x3, R21.reuse ;  /* 0x00000003ff147819 */ /* 0x100fe20000011615 */
[----:B------:R-:W-:Y:S01]  /*0850*/  ULOP3.LUT UR4, URZ, UR4, URZ, 0x33, !UPT ;  /* 0x00000004ff047292 */ /* 0x000fe2000f8e33ff */
[----:B------:R-:W-:Y:S02]  /*0860*/  HFMA2 R15, -RZ, RZ, 0, 0 ;  /* 0x00000000ff0f7431 */ /* 0x000fe400000001ff */
[----:B------:R-:W-:Y:S01]  /*0870*/  IMAD.MOV.U32 R16, RZ, RZ, RZ ;  /* 0x000000ffff107224 */ /* 0x000fe200078e00ff */
[C---:B------:R-:W-:Y:S01]  /*0880*/  LOP3.LUT R6, R20.reuse, 0x1, RZ, 0x3c, !PT ;  /* 0x0000000114067812 */ /* 0x040fe200078e3cff */
[C---:B------:R-:W-:Y:S01]  /*0890*/  IMAD.SHL.U32 R0, R20.reuse, 0x20, RZ ;  /* 0x0000002014007824 */ /* 0x040fe200078e00ff */
[----:B------:R-:W-:Y:S01]  /*08a0*/  LOP3.LUT R18, R20, 0x2, RZ, 0x3c, !PT ;  /* 0x0000000214127812 */ /* 0x000fe200078e3cff */
[----:B------:R-:W-:Y:S01]  /*08b0*/  VIADD R25, R22, UR4 ;  /* 0x0000000416197c36 */ /* 0x000fe20008000000 */
[----:B------:R-:W-:Y:S01]  /*08c0*/  LOP3.LUT R4, R20, 0x3, RZ, 0x3c, !PT ;  /* 0x0000000314047812 */ /* 0x000fe200078e3cff */
[----:B------:R-:W-:Y:S01]  /*08d0*/  IMAD R20, R21, 0x4, R20 ;  /* 0x0000000415147824 */ /* 0x000fe200078e0214 */
[C---:B------:R-:W-:Y:S01]  /*08e0*/  LOP3.LUT R2, R0.reuse, 0x20, RZ, 0x3c, !PT ;  /* 0x0000002000027812 */ /* 0x040fe200078e3cff */
[----:B------:R-:W-:Y:S01]  /*08f0*/  IMAD.HI.U32 R25, R25, -0x1ada67d5, RZ ;  /* 0xe525982b19197827 */ /* 0x000fe200078e00ff */
[C---:B------:R-:W-:Y:S01]  /*0900*/  LOP3.LUT R22, R0.reuse, 0x40, RZ, 0x3c, !PT ;  /* 0x0000004000167812 */ /* 0x040fe200078e3cff */
[----:B------:R-:W-:Y:S01]  /*0910*/  UMOV UR5, URZ ;  /* 0x000000ff00057c82 */ /* 0x000fe20008000000 */
[CC--:B------:R-:W-:Y:S01]  /*0920*/  IADD3 R24, PT, PT, R0.reuse, R21.reuse, RZ ;  /* 0x0000001500187210 */ /* 0x0c0fe20007ffe0ff */
[C---:B------:R-:W-:Y:S01]  /*0930*/  IMAD R19, R21.reuse, 0x4, R6 ;  /* 0x0000000415137824 */ /* 0x040fe200078e0206 */
[----:B------:R-:W-:Y:S01]  /*0940*/  LOP3.LUT R0, R0, 0x60, RZ, 0x3c, !PT ;  /* 0x0000006000007812 */ /* 0x000fe200078e3cff */
[C---:B------:R-:W-:Y:S01]  /*0950*/  IMAD R18, R21.reuse, 0x4, R18 ;  /* 0x0000000415127824 */ /* 0x040fe200078e0212 */
[----:B------:R-:W-:Y:S01]  /*0960*/  LEA R17, R21, R4, 0x2 ;  /* 0x0000000415117211 */ /* 0x000fe200078e10ff */
[----:B------:R-:W-:Y:S01]  /*0970*/  IMAD.IADD R23, R2, 0x1, R21 ;  /* 0x0000000102177824 */ /* 0x000fe200078e0215 */
[----:B------:R-:W-:Y:S01]  /*0980*/  SHF.R.U32.HI R25, RZ, 0x7, R25 ;  /* 0x00000007ff197819 */ /* 0x000fe20000011619 */
[----:B------:R-:W-:Y:S01]  /*0990*/  IMAD.IADD R22, R22, 0x1, R21 ;  /* 0x0000000116167824 */ /* 0x000fe200078e0215 */
[----:B------:R-:W-:-:S07]  /*09a0*/  IADD3 R21, PT, PT, R0, R21, RZ ;  /* 0x0000001500157210 */ /* 0x000fce0007ffe0ff */
.L_x_17:
[----:B-1----:R-:W1:Y:S01]  /*09b0*/  S2R R0, SR_CgaCtaId ;  /* 0x0000000000007919 */ /* 0x002e620000008800 */
[----:B------:R-:W-:Y:S01]  /*09c0*/  MOV R3, 0x400 ;  /* 0x0000040000037802 */ /* 0x000fe20000000f00 */
[----:B------:R-:W-:-:S03]  /*09d0*/  UMOV UR4, URZ ;  /* 0x000000ff00047c82 */ /* 0x000fc60008000000 */
[----:B-1----:R-:W-:-:S07]  /*09e0*/  LEA R0, R0, R3, 0x18 ;  /* 0x0000000300007211 */ /* 0x002fce00078ec0ff */
.L_x_16:
[----:B-1----:R-:W-:Y:S01]  /*09f0*/  LEA R2, R15, R0, 0x3 ;  /* 0x000000000f027211 */ /* 0x002fe200078e18ff */
[----:B------:R-:W-:Y:S01]  /*0a00*/  ULOP3.LUT UP0, URZ, UR4, 0x3, URZ, 0xc0, !UPT ;  /* 0x0000000304ff7892 */ /* 0x000fe2000f80c0ff */
[----:B------:R-:W-:-:S04]  /*0a10*/  SHF.L.U32 R5, R16, 0x1f, RZ ;  /* 0x0000001f10057819 */ /* 0x000fc800000006ff */
[----:B------:R-:W1:Y:S02]  /*0a20*/  SYNCS.PHASECHK.TRANS64.TRYWAIT P0, [R2+URZ+0x31800], R5 ;  /* 0x03180005020075a7 */ /* 0x000e6400080011ff */
[----:B-1----:R-:W-:Y:S05]  /*0a30*/  @!P0 BRA `(.L_x_14) ;  /* 0x0000004400c88947 */ /* 0x002fea0003800000 */
.L_x_71:
[----:B------:R-:W-:Y:S05]  /*0a40*/  BRA.U UP0, `(.L_x_15) ;  /* 0x0000000100bc7547 */ /* 0x000fea000b800000 */
[C-C-:B------:R-:W-:Y:S02]  /*0a50*/  IMAD R26, R15.reuse, 0x200, R0.reuse ;  /* 0x000002000f1a7824 */ /* 0x140fe400078e0200 */
[----:B------:R-:W-:Y:S02]  /*0a60*/  IMAD R3, R15, 0x400, R0 ;  /* 0x000004000f037824 */ /* 0x000fe400078e0200 */
[--C-:B------:R-:W-:Y:S01]  /*0a70*/  IMAD R9, R24, 0x4, R26.reuse ;  /* 0x0000000418097824 */ /* 0x100fe200078e021a */
[-C--:B------:R-:W-:Y:S01]  /*0a80*/  LEA R8, R23, R26.reuse, 0x2 ;  /* 0x0000001a17087211 */ /* 0x080fe200078e10ff */
[--C-:B------:R-:W-:Y:S01]  /*0a90*/  IMAD R29, R22, 0x4, R26.reuse ;  /* 0x00000004161d7824 */ /* 0x100fe200078e021a */
[-C--:B------:R-:W-:Y:S01]  /*0aa0*/  LEA R27, R21, R26.reuse, 0x2 ;  /* 0x0000001a151b7211 */ /* 0x080fe200078e10ff */
[--C-:B-1----:R-:W-:Y:S01]  /*0ab0*/  IMAD R5, R19, 0x4, R26.reuse ;  /* 0x0000000413057824 */ /* 0x102fe200078e021a */
[-C--:B------:R-:W-:Y:S01]  /*0ac0*/  LEA R6, R20, R26.reuse, 0x2 ;  /* 0x0000001a14067211 */ /* 0x080fe200078e10ff */
[----:B------:R-:W1:Y:S01]  /*0ad0*/  LDS R9, [R9+0x30000] ;  /* 0x0300000009097984 */ /* 0x000e620000000800 */
[----:B------:R-:W-:Y:S01]  /*0ae0*/  LEA R4, R18, R26, 0x2 ;  /* 0x0000001a12047211 */ /* 0x000fe200078e10ff */
[----:B------:R-:W-:Y:S01]  /*0af0*/  IMAD R26, R17, 0x4, R26 ;  /* 0x00000004111a7824 */ /* 0x000fe200078e021a */
[-C--:B------:R-:W-:Y:S01]  /*0b00*/  LEA R14, R24, R3.reuse, 0x2 ;  /* 0x00000003180e7211 */ /* 0x080fe200078e10ff */
[----:B------:R-:W2:Y:S01]  /*0b10*/  LDS R8, [R8+0x30000] ;  /* 0x0300000008087984 */ /* 0x000ea20000000800 */
[--C-:B------:R-:W-:Y:S01]  /*0b20*/  IMAD R11, R23, 0x4, R3.reuse ;  /* 0x00000004170b7824 */ /* 0x100fe200078e0203 */
[----:B------:R-:W-:Y:S01]  /*0b30*/  LEA R10, R22, R3, 0x2 ;  /* 0x00000003160a7211 */ /* 0x000fe200078e10ff */
[----:B------:R-:W-:Y:S01]  /*0b40*/  IMAD R7, R21, 0x4, R3 ;  /* 0x0000000415077824 */ /* 0x000fe200078e0203 */
[----:B------:R-:W3:Y:S04]  /*0b50*/  LDS R29, [R29+0x30000] ;  /* 0x030000001d1d7984 */ /* 0x000ee80000000800 */
[----:B------:R-:W4:Y:S01]  /*0b60*/  LDS R27, [R27+0x30000] ;  /* 0x030000001b1b7984 */ /* 0x000f220000000800 */
[----:B------:R-:W-:-:S03]  /*0b70*/  NOP ;  /* 0x0000000000007918 */ /* 0x000fc60000000000 */
[----:B-1----:R1:W-:Y:S04]  /*0b80*/  STS [R6+0x30000], R9 ;  /* 0x0300000906007388 */ /* 0x0023e80000000800 */
[----:B--2---:R2:W-:Y:S04]  /*0b90*/  STS [R5+0x30000], R8 ;  /* 0x0300000805007388 */ /* 0x0045e80000000800 */
[----:B---3--:R3:W-:Y:S04]  /*0ba0*/  STS [R4+0x30000], R29 ;  /* 0x0300001d04007388 */ /* 0x0087e80000000800 */
[----:B----4-:R-:W-:Y:S04]  /*0bb0*/  STS [R26+0x30000], R27 ;  /* 0x0300001b1a007388 */ /* 0x010fe80000000800 */
[----:B------:R-:W4:Y:S04]  /*0bc0*/  LDS R13, [R14+0x30800] ;  /* 0x030800000e0d7984 */ /* 0x000f280000000800 */
[----:B------:R-:W5:Y:S04]  /*0bd0*/  LDS R12, [R11+0x30800] ;  /* 0x030800000b0c7984 */ /* 0x000f680000000800 */
[----:B------:R-:W5:Y:S01]  /*0be0*/  LDS R9, [R10+0x30800] ;  /* 0x030800000a097984 */ /* 0x000f620000000800 */
[----:B-1----:R-:W-:-:S03]  /*0bf0*/  LEA R6, R20, R3, 0x2 ;  /* 0x0000000314067211 */ /* 0x002fc600078e10ff */
[----:B------:R-:W1:Y:S01]  /*0c00*/  LDS R8, [R7+0x30800] ;  /* 0x0308000007087984 */ /* 0x000e620000000800 */
[----:B--2---:R-:W-:Y:S01]  /*0c10*/  IMAD R5, R19, 0x4, R3 ;  /* 0x0000000413057824 */ /* 0x004fe200078e0203 */
[----:B------:R-:W-:Y:S01]  /*0c20*/  NOP ;  /* 0x0000000000007918 */ /* 0x000fe20000000000 */
[-C--:B---3--:R-:W-:Y:S02]  /*0c30*/  LEA R4, R18, R3.reuse, 0x2 ;  /* 0x0000000312047211 */ /* 0x088fe400078e10ff */
[----:B------:R-:W-:Y:S01]  /*0c40*/  LEA R3, R17, R3, 0x2 ;  /* 0x0000000311037211 */ /* 0x000fe200078e10ff */
[----:B----4-:R-:W-:Y:S04]  /*0c50*/  STS [R6+0x30800], R13 ;  /* 0x0308000d06007388 */ /* 0x010fe80000000800 */
[----:B-----5:R-:W-:Y:S04]  /*0c60*/  STS [R5+0x30800], R12 ;  /* 0x0308000c05007388 */ /* 0x020fe80000000800 */
[----:B------:R-:W-:Y:S04]  /*0c70*/  STS [R4+0x30800], R9 ;  /* 0x0308000904007388 */ /* 0x000fe80000000800 */
[----:B-1----:R-:W-:Y:S04]  /*0c80*/  STS [R3+0x30800], R8 ;  /* 0x0308000803007388 */ /* 0x002fe80000000800 */
[----:B------:R-:W1:Y:S04]  /*0c90*/  LDS R27, [R14+0x30a00] ;  /* 0x030a00000e1b7984 */ /* 0x000e680000000800 */
[----:B------:R-:W2:Y:S04]  /*0ca0*/  LDS R26, [R11+0x30a00] ;  /* 0x030a00000b1a7984 */ /* 0x000ea80000000800 */
[----:B------:R-:W3:Y:S04]  /*0cb0*/  LDS R29, [R10+0x30a00] ;  /* 0x030a00000a1d7984 */ /* 0x000ee80000000800 */
[----:B------:R-:W4:Y:S01]  /*0cc0*/  LDS R28, [R7+0x30a00] ;  /* 0x030a0000071c7984 */ /* 0x000f220000000800 */
[----:B------:R-:W-:-:S03]  /*0cd0*/  NOP ;  /* 0x0000000000007918 */ /* 0x000fc60000000000 */
[----:B-1----:R5:W-:Y:S04]  /*0ce0*/  STS [R6+0x30a00], R27 ;  /* 0x030a001b06007388 */ /* 0x002be80000000800 */
[----:B--2---:R5:W-:Y:S04]  /*0cf0*/  STS [R5+0x30a00], R26 ;  /* 0x030a001a05007388 */ /* 0x004be80000000800 */
[----:B---3--:R5:W-:Y:S04]  /*0d00*/  STS [R4+0x30a00], R29 ;  /* 0x030a001d04007388 */ /* 0x008be80000000800 */
[----:B----4-:R5:W-:Y:S01]  /*0d10*/  STS [R3+0x30a00], R28 ;  /* 0x030a001c03007388 */ /* 0x010be20000000800 */
[----:B------:R1:W-:Y:S06]  /*0d20*/  MEMBAR.ALL.CTA ;  /* 0x0000000000007992 */ /* 0x0003ec0000008000 */
[----:B-1----:R-:W2:Y:S02]  /*0d30*/  FENCE.VIEW.ASYNC.S ;  /* 0x00000000000073c6 */ /* 0x002ea40000000000 */
.L_x_15:
[----:B-1----:R-:W-:Y:S01]  /*0d40*/  VIADD R2, R2, 0x31840 ;  /* 0x0003184002027836 */ /* 0x002fe20000000000 */
[C---:B------:R-:W-:Y:S01]  /*0d50*/  ISETP.NE.AND P0, PT, R15.reuse, 0x3, PT ;  /* 0x000000030f00780c */ /* 0x040fe20003f05270 */
[----:B------:R-:W-:Y:S01]  /*0d60*/  VIADD R15, R15, 0x1 ;  /* 0x000000010f0f7836 */ /* 0x000fe20000000000 */
[----:B------:R-:W-:Y:S02]  /*0d70*/  UIADD3 UR4, UPT, UPT, UR4, 0x1, URZ ;  /* 0x0000000104047890 */ /* 0x000fe4000fffe0ff */
[----:B------:R-:W-:Y:S02]  /*0d80*/  PRMT R2, RZ, 0x654, R2 ;  /* 0x00000654ff027816 */ /* 0x000fe40000000002 */
[----:B------:R-:W-:Y:S01]  /*0d90*/  SEL R15, R15, RZ, P0 ;  /* 0x000000ff0f0f7207 */ /* 0x000fe20000000000 */
[----:B------:R-:W-:Y:S01]  /*0da0*/  UISETP.NE.AND UP0, UPT, UR4, 0x10, UPT ;  /* 0x000000100400788c */ /* 0x000fe2000bf05270 */
[----:B--2---:R1:W-:Y:S02]  /*0db0*/  SYNCS.ARRIVE.TRANS64.RED.A1T0 RZ, [R2+URZ], RZ ;  /* 0x000000ff02ff79a7 */ /* 0x0043e400081004ff */
[----:B------:R-:W-:-:S04]  /*0dc0*/  ISETP.NE.AND P0, PT, R15, RZ, PT ;  /* 0x000000ff0f00720c */ /* 0x000fc80003f05270 */
[----:B-----5:R-:W-:-:S04]  /*0dd0*/  SEL R3, RZ, 0x1, P0 ;  /* 0x00000001ff037807 */ /* 0x020fc80000000000 */
[----:B------:R-:W-:Y:S01]  /*0de0*/  LOP3.LUT R16, R16, R3, RZ, 0x3c, !PT ;  /* 0x0000000310107212 */ /* 0x000fe200078e3cff */
[----:B------:R-:W-:Y:S06]  /*0df0*/  BRA.U UP0, `(.L_x_16) ;  /* 0xfffffff900fc7547 */ /* 0x000fec000b83ffff */
[----:B------:R-:W-:-:S13]  /*0e00*/  ISETP.NE.AND P0, PT, R25, UR5, PT ;  /* 0x0000000519007c0c */ /* 0x000fda000bf05270 */
[----:B------:R-:W-:Y:S05]  /*0e10*/  @!P0 EXIT ;  /* 0x000000000000894d */ /* 0x000fea0003800000 */
[----:B------:R-:W-:Y:S01]  /*0e20*/  UIADD3 UR5, UPT, UPT, UR5, 0x1, URZ ;  /* 0x0000000105057890 */ /* 0x000fe2000fffe0ff */
[----:B------:R-:W-:Y:S05]  /*0e30*/  BRA `(.L_x_17) ;  /* 0xfffffff800dc7947 */ /* 0x000fea000383ffff */
.L_x_12:
[----:B-1----:R-:W-:-:S09]  /*0e40*/  UISETP.NE.AND UP0, UPT, UR5, URZ, UPT ;  /* 0x000000ff0500728c */ /* 0x002fd2000bf05270 */
[----:B------:R-:W-:Y:S05]  /*0e50*/  BRA.U UP0, `(.L_x_13) ;  /* 0x00000025004c7547 */ /* 0x000fea000b800000 */
[----:B------:R-:W1:Y:S01]  /*0e60*/  S2UR UR4, SR_CTAID.X ;  /* 0x00000000000479c3 */ /* 0x000e620000002500 */
[----:B------:R-:W-:Y:S02]  /*0e70*/  UMOV UR8, 0x400 ;  /* 0x0000040000087882 */ /* 0x000fe40000000000 */
[----:B------:R-:W-:-:S04]  /*0e80*/  ULEA UR8, UR5, UR8, 0x18 ;  /* 0x0000000805087291 */ /* 0x000fc8000f8ec0ff */
[----:B------:R-:W-:Y:S02]  /*0e90*/  UIADD3 UR5, UPT, UPT, UR8, 0x14000, URZ ;  /* 0x0001400008057890 */ /* 0x000fe4000fffe0ff */
[----:B------:R-:W-:Y:S02]  /*0ea0*/  UIADD3 UR6, UPT, UPT, UR8, 0x4000, URZ ;  /* 0x0000400008067890 */ /* 0x000fe4000fffe0ff */
[----:B------:R-:W-:Y:S02]  /*0eb0*/  USHF.R.U32.HI UR5, URZ, 0x4, UR5 ;  /* 0x00000004ff057899 */ /* 0x000fe40008011605 */
[----:B------:R-:W-:Y:S02]  /*0ec0*/  USHF.R.U32.HI UR6, URZ, 0x4, UR6 ;  /* 0x00000004ff067899 */ /* 0x000fe40008011606 */
[----:B------:R-:W-:Y:S01]  /*0ed0*/  ULOP3.LUT UR5, UR5, 0x3fc0, URZ, 0xc0, !UPT ;  /* 0x00003fc005057892 */ /* 0x000fe2000f8ec0ff */
[----:B-1----:R-:W-:-:S13]  /*0ee0*/  ISETP.LE.U32.AND P0, PT, R22, UR4, PT ;  /* 0x0000000416007c0c */ /* 0x002fda000bf03070 */
[----:B------:R-:W-:Y:S05]  /*0ef0*/  @P0 EXIT ;  /* 0x000000000000094d */ /* 0x000fea0003800000 */
[----:B------:R-:W-:Y:S01]  /*0f00*/  ULOP3.LUT UR4, URZ, UR4, URZ, 0x33, !UPT ;  /* 0x00000004ff047292 */ /* 0x000fe2000f8e33ff */
[----:B------:R-:W-:Y:S01]  /*0f10*/  IMAD.U32 R8, RZ, RZ, UR5 ;  /* 0x00000005ff087e24 */ /* 0x000fe2000f8e00ff */
[----:B------:R-:W-:Y:S01]  /*0f20*/  ULOP3.LUT UR6, UR6, 0x3fc0, URZ, 0xc0, !UPT ;  /* 0x00003fc006067892 */ /* 0x000fe2000f8ec0ff */
[C---:B------:R-:W-:Y:S01]  /*0f30*/  ISETP.GE.U32.AND P0, PT, R21.reuse, 0x4, PT ;  /* 0x000000041500780c */ /* 0x040fe20003f06070 */
[----:B------:R-:W-:Y:S01]  /*0f40*/  IMAD.MOV.U32 R4, RZ, RZ, RZ ;  /* 0x000000ffff047224 */ /* 0x000fe200078e00ff */
[----:B------:R-:W-:Y:S01]  /*0f50*/  UMOV UR18, URZ ;  /* 0x000000ff00127c82 */ /* 0x000fe20008000000 */
[----:B------:R-:W-:Y:S01]  /*0f60*/  VIADD R3, R22, UR4 ;  /* 0x0000000416037c36 */ /* 0x000fe20008000000 */
[----:B------:R-:W-:Y:S01]  /*0f70*/  UMOV UR15, URZ ;  /* 0x000000ff000f7c82 */ /* 0x000fe20008000000 */
[C---:B------:R-:W-:Y:S01]  /*0f80*/  IMAD R8, R21.reuse, 0x700, R8 ;  /* 0x0000070015087824 */ /* 0x040fe200078e0208 */
[----:B------:R-:W-:Y:S01]  /*0f90*/  LEA R9, R21, UR6, 0xa ;  /* 0x0000000615097c11 */ /* 0x000fe2000f8e50ff */
[----:B------:R-:W-:Y:S01]  /*0fa0*/  IMAD.HI.U32 R3, R3, -0x1ada67d5, RZ ;  /* 0xe525982b03037827 */ /* 0x000fe200078e00ff */
[----:B------:R-:W-:Y:S01]  /*0fb0*/  UMOV UR6, 0x1c0 ;  /* 0x000001c000067882 */ /* 0x000fe20000000000 */
[----:B------:R-:W-:Y:S01]  /*0fc0*/  UMOV UR7, 0x1c4 ;  /* 0x000001c400077882 */ /* 0x000fe20000000000 */
[----:B------:R-:W-:Y:S01]  /*0fd0*/  SEL R9, R9, RZ, !P0 ;  /* 0x000000ff09097207 */ /* 0x000fe20004000000 */
[----:B------:R-:W-:Y:S01]  /*0fe0*/  UMOV UR4, 0x1c0 ;  /* 0x000001c000047882 */ /* 0x000fe20000000000 */
[----:B------:R-:W-:Y:S01]  /*0ff0*/  SEL R8, R8, RZ, !P0 ;  /* 0x000000ff08087207 */ /* 0x000fe20004000000 */
[----:B------:R-:W-:Y:S01]  /*1000*/  UMOV UR5, 0x1c4 ;  /* 0x000001c400057882 */ /* 0x000fe20000000000 */
[----:B------:R-:W-:-:S07]  /*1010*/  SHF.R.U32.HI R3, RZ, 0x7, R3 ;  /* 0x00000007ff037819 */ /* 0x000fce0000011603 */
.L_x_24:
[----:B------:R-:W-:Y:S01]  /*1020*/  USHF.R.U32.HI UR10, URZ, 0x1, UR18 ;  /* 0x00000001ff0a7899 */ /* 0x000fe20008011612 */
[----:B------:R-:W-:Y:S01]  /*1030*/  HFMA2 R7, -RZ, RZ, 0, 5.9604644775390625e-08 ;  /* 0x00000001ff077431 */ /* 0x000fe200000001ff */
[----:B------:R-:W-:Y:S02]  /*1040*/  USHF.L.U32 UR9, UR18, 0x3, URZ ;  /* 0x0000000312097899 */ /* 0x000fe400080006ff */
[----:B------:R-:W-:Y:S02]  /*1050*/  ULOP3.LUT UR10, UR10, 0x1, URZ, 0xc, !UPT ;  /* 0x000000010a0a7892 */ /* 0x000fe4000f8e0cff */
[----:B------:R-:W-:Y:S02]  /*1060*/  ULOP3.LUT UR9, UR9, 0x8, URZ, 0xc0, !UPT ;  /* 0x0000000809097892 */ /* 0x000fe4000f8ec0ff */
[----:B------:R-:W-:Y:S02]  /*1070*/  USHF.L.U32 UR10, UR10, 0x1f, URZ ;  /* 0x0000001f0a0a7899 */ /* 0x000fe400080006ff */
[----:B------:R-:W-:-:S02]  /*1080*/  ULOP3.LUT UR12, UR18, 0x1, URZ, 0xc0, !UPT ;  /* 0x00000001120c7892 */ /* 0x000fc4000f8ec0ff */
[----:B------:R-:W-:Y:S01]  /*1090*/  MOV R0, UR9 ;  /* 0x0000000900007c02 */ /* 0x000fe20008000f00 */
[----:B------:R-:W-:Y:S01]  /*10a0*/  UIADD3 UR9, UPT, UPT, UR8, UR9, URZ ;  /* 0x0000000908097290 */ /* 0x000fe2000fffe0ff */
[----:B------:R-:W-:Y:S01]  /*10b0*/  MOV R5, UR10 ;  /* 0x0000000a00057c02 */ /* 0x000fe20008000f00 */
[----:B------:R-:W-:Y:S02]  /*10c0*/  UIMAD UR12, UR12, 0xe0, URZ ;  /* 0x000000e00c0c78a4 */ /* 0x000fe4000f8e02ff */
[----:B------:R-:W-:Y:S01]  /*10d0*/  UIADD3 UR11, UPT, UPT, UR9, 0x31860, URZ ;  /* 0x00031860090b7890 */ /* 0x000fe2000fffe0ff */
[----:B------:R-:W1:Y:S02]  /*10e0*/  SYNCS.PHASECHK.TRANS64.TRYWAIT P0, [R0+UR8+0x31870], R5 ;  /* 0x03187005000075a7 */ /* 0x000e640008001108 */
[----:B-1----:R-:W-:Y:S09]  /*10f0*/  @!P0 BRA `(.L_x_18) ;  /* 0x0000004000308947 */ /* 0x002ff20003800000 */
.L_x_73:
[----:B------:R-:W-:Y:S01]  /*1100*/  NOP ;  /* 0x0000000000007918 */ /* 0x000fe20000000000 */
[----:B------:R-:W-:Y:S01]  /*1110*/  UMOV UR17, 0xe ;  /* 0x0000000e00117882 */ /* 0x000fe20000000000 */
[----:B------:R-:W-:-:S05]  /*1120*/  UMOV UR16, 0xfffffff0 ;  /* 0xfffffff000107882 */ /* 0x000fca0000000000 */
.L_x_23:
[----:B------:R-:W-:Y:S01]  /*1130*/  ULEA UR13, UR15, UR8, 0x3 ;  /* 0x000000080f0d7291 */ /* 0x000fe2000f8e18ff */
[----:B-1----:R-:W-:Y:S01]  /*1140*/  SHF.L.U32 R11, R4, 0x1f, RZ ;  /* 0x0000001f040b7819 */ /* 0x002fe200000006ff */
[----:B------:R-:W-:Y:S01]  /*1150*/  UIADD3 UR14, UPT, UPT, UR16, 0x10, URZ ;  /* 0x00000010100e7890 */ /* 0x000fe2000fffe0ff */
[----:B------:R-:W-:Y:S03]  /*1160*/  MOV R0, UR15 ;  /* 0x0000000f00007c02 */ /* 0x000fe60008000f00 */
[----:B------:R-:W-:Y:S03]  /*1170*/  ULOP3.LUT UP0, UR14, UR14, 0x2, URZ, 0xc0, !UPT ;  /* 0x000000020e0e7892 */ /* 0x000fe6000f80c0ff */
[----:B------:R-:W1:Y:S02]  /*1180*/  SYNCS.PHASECHK.TRANS64.TRYWAIT P0, [UR13+0x31840], R11 ;  /* 0x0318400bff0075a7 */ /* 0x000e64000800110d */
[----:B-12---:R-:W-:Y:S07]  /*1190*/  @!P0 BRA `(.L_x_19) ;  /* 0x0000004000288947 */ /* 0x006fee0003800000 */
.L_x_75:
[----:B------:R-:W-:Y:S01]  /*11a0*/  NOP ;  /* 0x0000000000007918 */ /* 0x000fe20000000000 */
[----:B------:R-:W-:Y:S05]  /*11b0*/  BRA.U UP0, `(.L_x_20) ;  /* 0x0000000100487547 */ /* 0x000fea000b800000 */
[----:B------:R-:W-:Y:S02]  /*11c0*/  ULEA UR19, UR15, UR8, 0x9 ;  /* 0x000000080f137291 */ /* 0x000fe4000f8e48ff */
[----:B------:R-:W-:Y:S02]  /*11d0*/  ULEA UR9, UR15, UR8, 0xa ;  /* 0x000000080f097291 */ /* 0x000fe4000f8e50ff */
[----:B------:R-:W-:Y:S02]  /*11e0*/  UIADD3 UR19, UPT, UPT, UR19, 0x30000, URZ ;  /* 0x0003000013137890 */ /* 0x000fe4000fffe0ff */
[----:B------:R-:W-:Y:S02]  /*11f0*/  UIADD3 UR10, UPT, UPT, UR9, 0x30800, URZ ;  /* 0x00030800090a7890 */ /* 0x000fe4000fffe0ff */
[----:B------:R-:W-:Y:S02]  /*1200*/  UIADD3 UR9, UPT, UPT, UR9, 0x30a00, URZ ;  /* 0x00030a0009097890 */ /* 0x000fe4000fffe0ff */
[----:B------:R-:W-:Y:S02]  /*1210*/  USHF.R.U32.HI UR19, URZ, 0x4, UR19 ;  /* 0x00000004ff137899 */ /* 0x000fe40008011613 */
[----:B------:R-:W-:Y:S02]  /*1220*/  USHF.R.U32.HI UR10, URZ, 0x4, UR10 ;  /* 0x00000004ff0a7899 */ /* 0x000fe4000801160a */
[----:B------:R-:W-:Y:S02]  /*1230*/  USHF.R.U32.HI UR9, URZ, 0x4, UR9 ;  /* 0x00000004ff097899 */ /* 0x000fe40008011609 */
[----:B------:R-:W-:Y:S02]  /*1240*/  ULOP3.LUT UR20, UR19, 0x3fe0, URZ, 0xc0, !UPT ;  /* 0x00003fe013147892 */ /* 0x000fe4000f8ec0ff */
[----:B------:R-:W-:Y:S02]  /*1250*/  ULOP3.LUT UR22, UR10, 0x3fc0, URZ, 0xc0, !UPT ;  /* 0x00003fc00a167892 */ /* 0x000fe4000f8ec0ff */
[----:B------:R-:W-:Y:S01]  /*1260*/  ULOP3.LUT UR24, UR9, 0x3fe0, URZ, 0xc0, !UPT ;  /* 0x00003fe009187892 */ /* 0x000fe2000f8ec0ff */
[----:B------:R-:W-:Y:S01]  /*1270*/  UMOV UR21, 0x4008 ;  /* 0x0000400800157882 */ /* 0x000fe20000000000 */
[----:B------:R-:W-:Y:S01]  /*1280*/  UMOV UR23, 0x4008 ;  /* 0x0000400800177882 */ /* 0x000fe20000000000 */
[----:B------:R-:W-:Y:S02]  /*1290*/  UMOV UR25, 0x4008 ;  /* 0x0000400800197882 */ /* 0x000fe40000000000 */
[----:B------:R2:W-:Y:S02]  /*12a0*/  UTCCP.T.S.4x32dp128bit tmem[0x1c0], gdesc[UR20] ;  /* 0x0001c014ff0079e7 */ /* 0x0005e40009100000 */
[----:B------:R2:W-:Y:S02]  /*12b0*/  UTCCP.T.S.4x32dp128bit tmem[0x1c4], gdesc[UR22] ;  /* 0x0001c416ff0079e7 */ /* 0x0005e40009100000 */
[----:B------:R2:W-:Y:S01]  /*12c0*/  UTCCP.T.S.4x32dp128bit tmem[0x1c8], gdesc[UR24] ;  /* 0x0001c818ff0079e7 */ /* 0x0005e20009100000 */
[----:B------:R-:W-:Y:S02]  /*12d0*/  NOP ;  /* 0x0000000000007918 */ /* 0x000fe40000000000 */
.L_x_20:
[----:B------:R-:W-:Y:S01]  /*12e0*/  UISETP.NE.AND UP0, UPT, UR15, 0x3, UPT ;  /* 0x000000030f00788c */ /* 0x000fe2000bf05270 */
[----:B------:R-:W-:Y:S01]  /*12f0*/  SHFL.IDX PT, R5, R8, R0, 0x1f ;  /* 0x00001f0008057589 */ /* 0x000fe200000e0000 */
[----:B------:R-:W-:Y:S01]  /*1300*/  UIADD3 UR10, UPT, UPT, UR15, 0x1, URZ ;  /* 0x000000010f0a7890 */ /* 0x000fe2000fffe0ff */
[----:B------:R-:W-:Y:S03]  /*1310*/  NOP ;  /* 0x0000000000007918 */ /* 0x000fe60000000000 */
[----:B------:R-:W-:Y:S03]  /*1320*/  USEL UR10, UR10, URZ, UP0 ;  /* 0x000000ff0a0a7287 */ /* 0x000fe60008000000 */
[----:B-1----:R-:W1:Y:S01]  /*1330*/  SHFL.IDX PT, R2, R9, R0, 0x1f ;  /* 0x00001f0009027589 */ /* 0x002e6200000e0000 */
[----:B------:R-:W-:Y:S02]  /*1340*/  USHF.L.U32 UR15, UR14, 0x4, URZ ;  /* 0x000000040e0f7899 */ /* 0x000fe400080006ff */
[----:B------:R-:W-:Y:S02]  /*1350*/  ULEA UR9, UR10, UR8, 0x3 ;  /* 0x000000080a097291 */ /* 0x000fe4000f8e18ff */
[----:B------:R-:W-:Y:S01]  /*1360*/  ULEA UR14, UR14, 0x8b8, 0xd ;  /* 0x000008b80e0e7891 */ /* 0x000fe2000f8e68ff */
[----:B------:R-:W-:Y:S01]  /*1370*/  ISETP.NE.AND P0, PT, RZ, UR10, PT ;  /* 0x0000000aff007c0c */ /* 0x000fe2000bf05270 */
[----:B------:R-:W-:Y:S01]  /*1380*/  UISETP.NE.AND UP0, UPT, UR16, -0x10, UPT ;  /* 0xfffffff01000788c */ /* 0x000fe2000bf05270 */
[----:B------:R-:W-:Y:S01]  /*1390*/  IMAD.U32 R10, RZ, RZ, UR10 ;  /* 0x0000000aff0a7e24 */ /* 0x000fe2000f8e00ff */
[----:B------:R-:W-:Y:S02]  /*13a0*/  UPRMT UR15, UR15, 0x5410, UR14 ;  /* 0x000054100f0f7896 */ /* 0x000fe4000800000e */
[----:B------:R-:W-:Y:S01]  /*13b0*/  UIADD3 UR13, UPT, UPT, UR13, 0x31820, URZ ;  /* 0x000318200d0d7890 */ /* 0x000fe2000fffe0ff */
[----:B------:R-:W-:Y:S01]  /*13c0*/  UMOV UR14, URZ ;  /* 0x000000ff000e7c82 */ /* 0x000fe20008000000 */
[----:B--2---:R-:W-:Y:S01]  /*13d0*/  UMOV UR23, 0x40004040 ;  /* 0x4000404000177882 */ /* 0x004fe20000000000 */
[----:B------:R-:W-:Y:S01]  /*13e0*/  UMOV UR21, 0x40004040 ;  /* 0x4000404000157882 */ /* 0x000fe20000000000 */
[----:B------:R-:W-:Y:S01]  /*13f0*/  UMOV UR27, 0x40004040 ;  /* 0x40004040001b7882 */ /* 0x000fe20000000000 */
[----:B------:R-:W-:Y:S01]  /*1400*/  UMOV UR25, 0x40004040 ;  /* 0x4000404000197882 */ /* 0x000fe20000000000 */
[----:B------:R-:W-:Y:S01]  /*1410*/  UMOV UR31, 0x40004040 ;  /* 0x40004040001f7882 */ /* 0x000fe20000000000 */
[----:B------:R-:W-:Y:S01]  /*1420*/  UMOV UR29, 0x40004040 ;  /* 0x40004040001d7882 */ /* 0x000fe20000000000 */
[----:B------:R-:W-:Y:S01]  /*1430*/  UMOV UR35, 0x40004040 ;  /* 0x4000404000237882 */ /* 0x000fe20000000000 */
[----:B------:R-:W-:Y:S01]  /*1440*/  UMOV UR33, 0x40004040 ;  /* 0x4000404000217882 */ /* 0x000fe20000000000 */
[----:B-1----:R-:W-:Y:S02]  /*1450*/  R2UR UR22, R2 ;  /* 0x00000000021672ca */ /* 0x002fe400000e0000 */
[----:B------:R-:W-:Y:S02]  /*1460*/  R2UR UR20, R5 ;  /* 0x00000000051472ca */ /* 0x000fe400000e0000 */
[----:B------:R-:W-:Y:S04]  /*1470*/  SEL R5, RZ, 0x1, P0 ;  /* 0x00000001ff057807 */ /* 0x000fe80000000000 */
[----:B------:R-:W-:Y:S05]  /*1480*/  LOP3.LUT R4, R4, R5, RZ, 0x3c, !PT ;  /* 0x0000000504047212 */ /* 0x000fea00078e3cff */
[----:B------:R-:W-:Y:S01]  /*1490*/  UIADD3 UR26, UPT, UPT, UR22, 0x2, URZ ;  /* 0x00000002161a7890 */ /* 0x000fe2000fffe0ff */
[----:B------:R-:W-:Y:S01]  /*14a0*/  IMAD.U32 R13, R4, -0x80000000, RZ ;  /* 0x80000000040d7824 */ /* 0x000fe200078e00ff */
[----:B------:R-:W-:Y:S01]  /*14b0*/  UIADD3 UR24, UPT, UPT, UR20, 0x2, URZ ;  /* 0x0000000214187890 */ /* 0x000fe2000fffe0ff */
[----:B------:R1:W-:Y:S01]  /*14c0*/  UTCQMMA gdesc[UR22], gdesc[UR20], tmem[UR12], tmem[UR14], idesc[UR15], tmem[UR6], UP0 ;  /* 0x00060e1416007dea */ /* 0x0003e2000800030c */
[----:B------:R-:W-:Y:S02]  /*14d0*/  UIADD3 UR30, UPT, UPT, UR22, 0x4, URZ ;  /* 0x00000004161e7890 */ /* 0x000fe4000fffe0ff */
[----:B------:R-:W-:Y:S02]  /*14e0*/  UIADD3 UR28, UPT, UPT, UR20, 0x4, URZ ;  /* 0x00000004141c7890 */ /* 0x000fe4000fffe0ff */
[----:B------:R-:W-:Y:S02]  /*14f0*/  UIADD3 UR34, UPT, UPT, UR22, 0x6, URZ ;  /* 0x0000000616227890 */ /* 0x000fe4000fffe0ff */
[----:B------:R-:W-:Y:S01]  /*1500*/  UIADD3 UR32, UPT, UPT, UR20, 0x6, URZ ;  /* 0x0000000614207890 */ /* 0x000fe2000fffe0ff */
[----:B------:R1:W-:Y:S04]  /*1510*/  UTCQMMA gdesc[UR26], gdesc[UR24], tmem[UR12], tmem[UR14], idesc[UR15], tmem[UR6], UPT ;  /* 0x00060e181a007dea */ /* 0x0003e8000b80030c */
[----:B------:R1:W-:Y:S04]  /*1520*/  UTCQMMA gdesc[UR30], gdesc[UR28], tmem[UR12], tmem[UR14], idesc[UR15], tmem[UR6], UPT ;  /* 0x00060e1c1e007dea */ /* 0x0003e8000b80030c */
[----:B------:R1:W-:Y:S01]  /*1530*/  UTCQMMA gdesc[UR34], gdesc[UR32], tmem[UR12], tmem[UR14], idesc[UR15], tmem[UR6], UPT ;  /* 0x00060e2022007dea */ /* 0x0003e2000b80030c */
[----:B------:R1:W-:Y:S01]  /*1540*/  UTCBAR [UR13], URZ ;  /* 0x000000ff0d0073e9 */ /* 0x0003e200080000ff */
[----:B------:R-:W2:Y:S02]  /*1550*/  SYNCS.PHASECHK.TRANS64.TRYWAIT P0, [UR9+0x31840], R13 ;  /* 0x0318400dff0075a7 */ /* 0x000ea40008001109 */
[----:B-12---:R-:W-:Y:S05]  /*1560*/  @!P0 BRA `(.L_x_21) ;  /* 0x0000003c00508947 */ /* 0x006fea0003800000 */
.L_x_77:
[----:B------:R-:W-:Y:S01]  /*1570*/  ELECT P0, URZ, PT ;  /* 0x0000000000ff782f */ /* 0x000fe20003800000 */
[----:B------:R-:W-:Y:S01]  /*1580*/  SHFL.IDX PT, R2, R9, R10, 0x1f ;  /* 0x00001f0a09027589 */ /* 0x000fe200000e0000 */
[----:B------:R-:W-:Y:S02]  /*1590*/  UIADD3 UR9, UPT, UPT, UR9, 0x31820, URZ ;  /* 0x0003182009097890 */ /* 0x000fe4000fffe0ff */
[----:B------:R-:W-:Y:S05]  /*15a0*/  UISETP.NE.AND UP0, UPT, UR16, -0x2, UPT ;  /* 0xfffffffe1000788c */ /* 0x000fea000bf05270 */
[----:B-1----:R-:W1:Y:S01]  /*15b0*/  SHFL.IDX PT, R0, R8, R10, 0x1f ;  /* 0x00001f0a08007589 */ /* 0x002e6200000e0000 */
[----:B------:R-:W-:Y:S01]  /*15c0*/  NOP ;  /* 0x0000000000007918 */ /* 0x000fe20000000000 */
[----:B------:R-:W-:Y:S02]  /*15d0*/  NOP ;  /* 0x0000000000007918 */ /* 0x000fe40000000000 */
[C---:B------:R-:W-:Y:S01]  /*15e0*/  @P0 IMAD.SHL.U32 R5, R7.reuse, 0x2000, RZ ;  /* 0x0000200007050824 */ /* 0x040fe200078e00ff */
[----:B------:R-:W-:Y:S01]  /*15f0*/  UMOV UR21, 0x40004040 ;  /* 0x4000404000157882 */ /* 0x000fe20000000000 */
[----:B------:R-:W-:Y:S01]  /*1600*/  @P0 IMAD.SHL.U32 R6, R7, 0x10, RZ ;  /* 0x0000001007060824 */ /* 0x000fe200078e00ff */
[----:B------:R-:W-:Y:S01]  /*1610*/  UMOV UR15, 0x40004040 ;  /* 0x40004040000f7882 */ /* 0x000fe20000000000 */
[----:B------:R-:W-:Y:S01]  /*1620*/  UMOV UR27, 0x40004040 ;  /* 0x40004040001b7882 */ /* 0x000fe20000000000 */
[----:B------:R-:W-:Y:S01]  /*1630*/  @P0 LOP3.LUT R5, R5, 0x6000, RZ, 0xc0, !PT ;  /* 0x0000600005050812 */ /* 0x000fe200078ec0ff */
[----:B------:R-:W-:Y:S01]  /*1640*/  UMOV UR25, 0x40004040 ;  /* 0x4000404000197882 */ /* 0x000fe20000000000 */
[----:B------:R-:W-:Y:S01]  /*1650*/  @P0 LOP3.LUT R6, R6, 0x30, RZ, 0xc0, !PT ;  /* 0x0000003006060812 */ /* 0x000fe200078ec0ff */
[----:B------:R-:W-:Y:S01]  /*1660*/  UMOV UR31, 0x40004040 ;  /* 0x40004040001f7882 */ /* 0x000fe20000000000 */
[----:B------:R-:W-:Y:S01]  /*1670*/  @P0 LOP3.LUT R5, R5, 0x8b8, RZ, 0xfc, !PT ;  /* 0x000008b805050812 */ /* 0x000fe200078efcff */
[----:B------:R-:W-:Y:S01]  /*1680*/  UMOV UR29, 0x40004040 ;  /* 0x40004040001d7882 */ /* 0x000fe20000000000 */
[----:B------:R-:W-:Y:S01]  /*1690*/  UMOV UR35, 0x40004040 ;  /* 0x4000404000237882 */ /* 0x000fe20000000000 */
[----:B------:R-:W-:Y:S01]  /*16a0*/  UMOV UR33, 0x40004040 ;  /* 0x4000404000217882 */ /* 0x000fe20000000000 */
[----:B------:R-:W-:Y:S02]  /*16b0*/  @P0 PRMT R5, R6, 0x5410, R5 ;  /* 0x0000541006050816 */ /* 0x000fe40000000005 */
[----:B-1----:R-:W-:Y:S01]  /*16c0*/  R2UR UR14, R0 ;  /* 0x00000000000e72ca */ /* 0x002fe200000e0000 */
[----:B------:R-:W-:Y:S01]  /*16d0*/  @P0 IMAD.MOV.U32 R10, RZ, RZ, RZ ;  /* 0x000000ffff0a0224 */ /* 0x000fe200078e00ff */
[----:B------:R-:W-:Y:S02]  /*16e0*/  @P0 R2UR UR13, R5 ;  /* 0x00000000050d02ca */ /* 0x000fe400000e0000 */
[----:B------:R-:W-:Y:S02]  /*16f0*/  R2UR UR20, R2 ;  /* 0x00000000021472ca */ /* 0x000fe400000e0000 */
[----:B------:R-:W-:Y:S07]  /*1700*/  @P0 R2UR UR22, R10 ;  /* 0x000000000a1602ca */ /* 0x000fee00000e0000 */
[----:B------:R-:W-:Y:S02]  /*1710*/  UIADD3 UR24, UPT, UPT, UR14, 0x2, URZ ;  /* 0x000000020e187890 */ /* 0x000fe4000fffe0ff */
[----:B------:R-:W-:Y:S01]  /*1720*/  UIADD3 UR28, UPT, UPT, UR14, 0x4, URZ ;  /* 0x000000040e1c7890 */ /* 0x000fe2000fffe0ff */
[----:B------:R-:W-:Y:S01]  /*1730*/  IMAD.U32 R11, RZ, RZ, UR13 ;  /* 0x0000000dff0b7e24 */ /* 0x000fe2000f8e00ff */
[----:B------:R-:W-:Y:S02]  /*1740*/  UIADD3 UR26, UPT, UPT, UR20, 0x2, URZ ;  /* 0x00000002141a7890 */ /* 0x000fe4000fffe0ff */
[----:B------:R-:W-:Y:S02]  /*1750*/  UIADD3 UR30, UPT, UPT, UR20, 0x4, URZ ;  /* 0x00000004141e7890 */ /* 0x000fe4000fffe0ff */
[----:B------:R-:W-:Y:S01]  /*1760*/  @P0 R2UR UR23, R11 ;  /* 0x000000000b1702ca */ /* 0x000fe200000e0000 */
[----:B------:R-:W-:Y:S02]  /*1770*/  UIADD3 UR34, UPT, UPT, UR20, 0x6, URZ ;  /* 0x0000000614227890 */ /* 0x000fe4000fffe0ff */
[----:B------:R-:W-:Y:S10]  /*1780*/  UIADD3 UR32, UPT, UPT, UR14, 0x6, URZ ;  /* 0x000000060e207890 */ /* 0x000ff4000fffe0ff */
[----:B------:R1:W-:Y:S01]  /*1790*/  UTCQMMA gdesc[UR20], gdesc[UR14], tmem[UR12], tmem[UR22], idesc[UR23], tmem[UR4], UPT ;  /* 0x0004160e14007dea */ /* 0x0003e2000b80030c */
[----:B------:R1:W-:Y:S01]  /*17a0*/  UTCQMMA gdesc[UR26], gdesc[UR24], tmem[UR12], tmem[UR22], idesc[UR23], tmem[UR4], UPT ;  /* 0x000416181a007dea */ /* 0x0003e2000b80030c */
[----:B------:R1:W-:Y:S01]  /*17b0*/  UTCQMMA gdesc[UR30], gdesc[UR28], tmem[UR12], tmem[UR22], idesc[UR23], tmem[UR4], UPT ;  /* 0x0004161c1e007dea */ /* 0x0003e2000b80030c */
[----:B------:R1:W-:Y:S01]  /*17c0*/  UTCQMMA gdesc[UR34], gdesc[UR32], tmem[UR12], tmem[UR22], idesc[UR23], tmem[UR4], UPT ;  /* 0x0004162022007dea */ /* 0x0003e2000b80030c */
[----:B------:R1:W-:Y:S01]  /*17d0*/  UTCBAR [UR9], URZ ;  /* 0x000000ff090073e9 */ /* 0x0003e200080000ff */
[----:B------:R-:W-:Y:S05]  /*17e0*/  BRA.U UP0, `(.L_x_22) ;  /* 0x0000000100087547 */ /* 0x000fea000b800000 */
[----:B------:R2:W-:Y:S01]  /*17f0*/  UTCBAR [UR11], URZ ;  /* 0x000000ff0b0073e9 */ /* 0x0005e200080000ff */
[----:B------:R-:W-:Y:S01]  /*1800*/  NOP ;  /* 0x0000000000007918 */ /* 0x000fe20000000000 */
.L_x_22:
[----:B------:R-:W-:Y:S01]  /*1810*/  UISETP.NE.AND UP0, UPT, UR10, 0x3, UPT ;  /* 0x000000030a00788c */ /* 0x000fe2000bf05270 */
[----:B------:R-:W-:Y:S01]  /*1820*/  VIADD R7, R7, 0x2 ;  /* 0x0000000207077836 */ /* 0x000fe20000000000 */
[----:B------:R-:W-:Y:S02]  /*1830*/  UIADD3 UR10, UPT, UPT, UR10, 0x1, URZ ;  /* 0x000000010a0a7890 */ /* 0x000fe4000fffe0ff */
[----:B------:R-:W-:Y:S02]  /*1840*/  UIADD3 UR17, UPT, UPT, UR17, -0x2, URZ ;  /* 0xfffffffe11117890 */ /* 0x000fe4000fffe0ff */
[----:B-1----:R-:W-:Y:S02]  /*1850*/  USEL UR15, UR10, URZ, UP0 ;  /* 0x000000ff0a0f7287 */ /* 0x002fe40008000000 */
[----:B------:R-:W-:Y:S02]  /*1860*/  UISETP.NE.AND UP0, UPT, UR17, -0x2, UPT ;  /* 0xfffffffe1100788c */ /* 0x000fe4000bf05270 */
[----:B------:R-:W-:Y:S02]  /*1870*/  UIADD3 UR16, UPT, UPT, UR16, 0x2, URZ ;  /* 0x0000000210107890 */ /* 0x000fe4000fffe0ff */
[----:B------:R-:W-:Y:S04]  /*1880*/  ISETP.NE.AND P0, PT, RZ, UR15, PT ;  /* 0x0000000fff007c0c */ /* 0x000fe8000bf05270 */
[----:B------:R-:W-:Y:S04]  /*1890*/  SEL R5, RZ, 0x1, P0 ;  /* 0x00000001ff057807 */ /* 0x000fe80000000000 */
[----:B------:R-:W-:Y:S01]  /*18a0*/  LOP3.LUT R4, R4, R5, RZ, 0x3c, !PT ;  /* 0x0000000504047212 */ /* 0x000fe200078e3cff */
[----:B------:R-:W-:Y:S06]  /*18b0*/  BRA.U UP0, `(.L_x_23) ;  /* 0xfffffff9001c7547 */ /* 0x000fec000b83ffff */
[----:B------:R-:W-:-:S13]  /*18c0*/  ISETP.NE.AND P0, PT, R3, UR18, PT ;  /* 0x0000001203007c0c */ /* 0x000fda000bf05270 */
[----:B--2---:R-:W-:Y:S05]  /*18d0*/  @!P0 EXIT ;  /* 0x000000000000894d */ /* 0x004fea0003800000 */
[----:B------:R-:W-:Y:S01]  /*18e0*/  UIADD3 UR18, UPT, UPT, UR18, 0x1, URZ ;  /* 0x0000000112127890 */ /* 0x000fe2000fffe0ff */
[----:B------:R-:W-:Y:S11]  /*18f0*/  BRA `(.L_x_24) ;  /* 0xfffffff400c87947 */ /* 0x000ff6000383ffff */
.L_x_11:
[----:B------:R-:W-:-:S13]  /*1900*/  ELECT P0, URZ, PT ;  /* 0x0000000000ff782f */ /* 0x000fda0003800000 */
[----:B------:R-:W-:Y:S05]  /*1910*/  @!P0 BRA `(.L_x_13) ;  /* 0x00000018009c8947 */ /* 0x000fea0003800000 */
[----:B------:R-:W1:Y:S02]  /*1920*/  S2UR UR4, SR_CTAID.X ;  /* 0x00000000000479c3 */ /* 0x000e640000002500 */
[----:B-1----:R-:W-:-:S13]  /*1930*/  ISETP.LE.U32.AND P0, PT, R22, UR4, PT ;  /* 0x0000000416007c0c */ /* 0x002fda000bf03070 */
[----:B------:R-:W-:Y:S05]  /*1940*/  @P0 EXIT ;  /* 0x000000000000094d */ /* 0x000fea0003800000 */
[----:B------:R-:W1:Y:S01]  /*1950*/  S2R R0, SR_CgaCtaId ;  /* 0x0000000000007919 */ /* 0x000e620000008800 */
[----:B------:R-:W-:Y:S01]  /*1960*/  IMAD.U32 R5, RZ, RZ, UR4 ;  /* 0x00000004ff057e24 */ /* 0x000fe2000f8e00ff */
[----:B------:R-:W2:Y:S04]  /*1970*/  LDC.64 R8, c[0x0][0x348] ;  /* 0x0000d200ff087b82 */ /* 0x000ea80000000a00 */
[----:B------:R-:W-:Y:S02]  /*1980*/  LOP3.LUT R3, RZ, R5, RZ, 0x33, !PT ;  /* 0x00000005ff037212 */ /* 0x000fe400078e33ff */
[----:B------:R-:W-:-:S03]  /*1990*/  PRMT R4, R5, 0x7610, R4 ;  /* 0x0000761005047816 */ /* 0x000fc60000000004 */
[----:B------:R-:W-:Y:S01]  /*19a0*/  IMAD.IADD R2, R22, 0x1, R3 ;  /* 0x0000000116027824 */ /* 0x000fe200078e0203 */
[----:B------:R-:W-:-:S03]  /*19b0*/  MOV R3, 0x400 ;  /* 0x0000040000037802 */ /* 0x000fc60000000f00 */
[----:B------:R-:W-:-:S05]  /*19c0*/  IMAD.HI.U32 R2, R2, -0x1ada67d5, RZ ;  /* 0xe525982b02027827 */ /* 0x000fca00078e00ff */
[----:B------:R-:W-:-:S05]  /*19d0*/  SHF.R.U32.HI R2, RZ, 0x7, R2 ;  /* 0x00000007ff027819 */ /* 0x000fca0000011602 */
[----:B------:R-:W-:Y:S01]  /*19e0*/  IMAD.MOV R2, RZ, RZ, -R2 ;  /* 0x000000ffff027224 */ /* 0x000fe200078e0a02 */
[----:B-1----:R-:W-:-:S07]  /*19f0*/  LEA R0, R0, R3, 0x18 ;  /* 0x0000000300007211 */ /* 0x002fce00078ec0ff */
.L_x_41:
[----:B------:R-:W-:Y:S01]  /*1a00*/  SHF.R.U32.HI R14, RZ, 0x5, R5 ;  /* 0x00000005ff0e7819 */ /* 0x000fe20000011605 */
[----:B------:R-:W-:Y:S05]  /*1a10*/  YIELD ;  /* 0x0000000000007946 */ /* 0x000fea0003800000 */
[----:B------:R-:W-:Y:S02]  /*1a20*/  LOP3.LUT R14, R14, 0x7fffff0, RZ, 0xc0, !PT ;  /* 0x07fffff00e0e7812 */ /* 0x000fe400078ec0ff */
[----:B------:R-:W-:Y:S02]  /*1a30*/  LOP3.LUT R38, R4, 0x1ff, RZ, 0xc0, !PT ;  /* 0x000001ff04267812 */ /* 0x000fe400078ec0ff */
[----:B------:R-:W-:-:S02]  /*1a40*/  VIADDMNMX.U32 R35, R31, -R14, 0x10, PT ;  /* 0x000000101f237446 */ /* 0x000fc4000380080e */
[----:B-1234-:R-:W-:Y:S02]  /*1a50*/  MOV R6, 0x1a70 ;  /* 0x00001a7000067802 */ /* 0x01efe40000000f00 */
[----:B--2---:R-:W-:Y:S05]  /*1a60*/  CALL.REL.NOINC `($__internal_3_$__cuda_sm20_div_u16) ;  /* 0x0000003c00e87944 */ /* 0x004fea0003c00000 */
[----:B------:R-:W-:Y:S01]  /*1a70*/  IMAD.MOV.U32 R3, RZ, RZ, -0x80000000 ;  /* 0x80000000ff037424 */ /* 0x000fe200078e00ff */
[----:B------:R-:W-:Y:S01]  /*1a80*/  PRMT R35, R35, 0x9910, RZ ;  /* 0x0000991023237816 */ /* 0x000fe200000000ff */
[----:B------:R-:W-:Y:S01]  /*1a90*/  VIADD R25, R0, 0x31800 ;  /* 0x0003180000197836 */ /* 0x000fe20000000000 */
[C---:B------:R-:W-:Y:S01]  /*1aa0*/  PRMT R6, R36.reuse, 0x9910, RZ ;  /* 0x0000991024067816 */ /* 0x040fe200000000ff */
[----:B------:R-:W1:Y:S01]  /*1ab0*/  SYNCS.PHASECHK.TRANS64.TRYWAIT P4, [R0+URZ+0x31820], R3 ;  /* 0x03182003000075a7 */ /* 0x000e6200080811ff */
[----:B------:R-:W-:Y:S01]  /*1ac0*/  LOP3.LUT R10, R36, 0xffff, RZ, 0xc0, !PT ;  /* 0x0000ffff240a7812 */ /* 0x000fe200078ec0ff */
[----:B------:R-:W-:Y:S01]  /*1ad0*/  VIADD R24, R0, 0x30000 ;  /* 0x0003000000187836 */ /* 0x000fe20000000000 */
[C---:B------:R-:W-:Y:S01]  /*1ae0*/  IADD3 R36, P3, PT, R8.reuse, 0x40, RZ ;  /* 0x0000004008247810 */ /* 0x040fe20007f7e0ff */
[----:B------:R-:W-:Y:S01]  /*1af0*/  IMAD R6, R35, R6, RZ ;  /* 0x0000000623067224 */ /* 0x000fe200078e02ff */
[C---:B------:R-:W-:Y:S01]  /*1b00*/  IADD3 R32, P1, PT, R8.reuse, 0x140, RZ ;  /* 0x0000014008207810 */ /* 0x040fe20007f3e0ff */
[----:B------:R-:W-:Y:S01]  /*1b10*/  IMAD.MOV.U32 R23, RZ, RZ, 0xb580 ;  /* 0x0000b580ff177424 */ /* 0x000fe200078e00ff */
[C---:B------:R-:W-:Y:S01]  /*1b20*/  IADD3 R34, P2, PT, R8.reuse, 0xc0, RZ ;  /* 0x000000c008227810 */ /* 0x040fe20007f5e0ff */
[----:B------:R-:W-:Y:S01]  /*1b30*/  IMAD.MOV R6, RZ, RZ, -R6 ;  /* 0x000000ffff067224 */ /* 0x000fe200078e0a06 */
[----:B------:R-:W-:Y:S01]  /*1b40*/  IADD3 R28, P0, PT, R8, 0x1c0, RZ ;  /* 0x000001c0081c7810 */ /* 0x000fe20007f1e0ff */
[--C-:B------:R-:W-:Y:S01]  /*1b50*/  IMAD.X R37, RZ, RZ, R9.reuse, P3 ;  /* 0x000000ffff257224 */ /* 0x100fe200018e0609 */
[----:B------:R-:W-:Y:S01]  /*1b60*/  IADD3 R22, PT, PT, R0, 0x30800, RZ ;  /* 0x0003080000167810 */ /* 0x000fe20007ffe0ff */
[----:B------:R-:W-:Y:S01]  /*1b70*/  IMAD R10, R10, 0xe0, RZ ;  /* 0x000000e00a0a7824 */ /* 0x000fe200078e02ff */
[----:B------:R-:W-:Y:S01]  /*1b80*/  PRMT R7, R6, 0x7710, RZ ;  /* 0x0000771006077816 */ /* 0x000fe200000000ff */
[----:B------:R-:W-:Y:S01]  /*1b90*/  VIADD R6, R0, 0x14000 ;  /* 0x0001400000067836 */ /* 0x000fe20000000000 */
[----:B------:R-:W-:Y:S01]  /*1ba0*/  IADD3.X R35, PT, PT, RZ, R9, RZ, P2, !PT ;  /* 0x00000009ff237210 */ /* 0x000fe200017fe4ff */
[----:B------:R-:W-:Y:S01]  /*1bb0*/  IMAD.X R33, RZ, RZ, R9, P1 ;  /* 0x000000ffff217224 */ /* 0x000fe200008e0609 */
[----:B------:R-:W-:-:S02]  /*1bc0*/  IADD3 R7, PT, PT, R38, R7, RZ ;  /* 0x0000000726077210 */ /* 0x000fc40007ffe0ff */
[----:B------:R-:W-:Y:S02]  /*1bd0*/  IADD3.X R29, PT, PT, RZ, R9, RZ, P0, !PT ;  /* 0x00000009ff1d7210 */ /* 0x000fe400007fe4ff */
[----:B------:R-:W-:Y:S02]  /*1be0*/  LOP3.LUT R11, R7, 0xffff, RZ, 0xc0, !PT ;  /* 0x0000ffff070b7812 */ /* 0x000fe400078ec0ff */
[----:B------:R-:W-:-:S03]  /*1bf0*/  IADD3 R7, PT, PT, R0, 0x4000, RZ ;  /* 0x0000400000077810 */ /* 0x000fc60007ffe0ff */
[----:B------:R-:W-:Y:S01]  /*1c00*/  IMAD.IADD R11, R14, 0x1, R11 ;  /* 0x000000010e0b7824 */ /* 0x000fe200078e020b */
[----:B-1----:R-:W-:Y:S06]  /*1c10*/  @!P4 BRA `(.L_x_25) ;  /* 0x0000003400c0c947 */ /* 0x002fec0003800000 */
.L_x_78:
[----:B------:R-:W-:Y:S01]  /*1c20*/  IMAD.SHL.U32 R11, R11, 0x80, RZ ;  /* 0x000000800b0b7824 */ /* 0x000fe200078e00ff */
[----:B------:R-:W-:Y:S01]  /*1c30*/  R2UR UR13, R25 ;  /* 0x00000000190d72ca */ /* 0x000fe200000e0000 */
[----:B------:R-:W-:Y:S01]  /*1c40*/  UMOV UR14, URZ ;  /* 0x000000ff000e7c82 */ /* 0x000fe20008000000 */
[----:B------:R-:W-:Y:S01]  /*1c50*/  R2UR UR28, R36 ;  /* 0x00000000241c72ca */ /* 0x000fe200000e0000 */
[----:B------:R-:W-:Y:S01]  /*1c60*/  UMOV UR20, 0x0 ;  /* 0x0000000000147882 */ /* 0x000fe20000000000 */
[----:B------:R-:W-:Y:S01]  /*1c70*/  R2UR UR29, R37 ;  /* 0x00000000251d72ca */ /* 0x000fe200000e0000 */
[----:B------:R-:W-:Y:S01]  /*1c80*/  UMOV UR21, 0x10000000 ;  /* 0x1000000000157882 */ /* 0x000fe20000000000 */
[----:B------:R-:W-:Y:S01]  /*1c90*/  R2UR UR12, R7 ;  /* 0x00000000070c72ca */ /* 0x000fe200000e0000 */
[----:B------:R-:W-:Y:S01]  /*1ca0*/  UMOV UR11, URZ ;  /* 0x000000ff000b7c82 */ /* 0x000fe20008000000 */
[----:B------:R-:W-:Y:S01]  /*1cb0*/  R2UR UR15, R11 ;  /* 0x000000000b0f72ca */ /* 0x000fe200000e0000 */
[----:B------:R-:W-:Y:S01]  /*1cc0*/  UMOV UR18, UR14 ;  /* 0x0000000e00127c82 */ /* 0x000fe20008000000 */
        /* <DEDUP_REMOVED lines=9> */
[----:B------:R-:W-:Y:S01]  /*1d60*/  VIADD R21, R0, 0x8000 ;  /* 0x0000800000157836 */ /* 0x000fe20000000000 */
[----:B------:R-:W-:Y:S01]  /*1d70*/  R2UR UR25, R33 ;  /* 0x00000000211972ca */ /* 0x000fe200000e0000 */
[----:B------:R2:W-:Y:S01]  /*1d80*/  UTMALDG.2D [UR12], [UR28], desc[UR20] ;  /* 0x0000140c1c0075b4 */ /* 0x0005e20008009000 */
[----:B------:R-:W-:Y:S01]  /*1d90*/  R2UR UR8, R24 ;  /* 0x00000000180872ca */ /* 0x000fe200000e0000 */
[----:B------:R-:W-:Y:S01]  /*1da0*/  UMOV UR10, UR15 ;  /* 0x0000000f000a7c82 */ /* 0x000fe20008000000 */
[----:B------:R-:W-:Y:S01]  /*1db0*/  R2UR UR22, R28 ;  /* 0x000000001c1672ca */ /* 0x000fe200000e0000 */
[----:B------:R-:W-:Y:S01]  /*1dc0*/  VIADD R20, R0, 0x31808 ;  /* 0x0003180800147836 */ /* 0x000fe20000000000 */
[----:B------:R-:W-:Y:S01]  /*1dd0*/  R2UR UR23, R29 ;  /* 0x000000001d1772ca */ /* 0x000fe200000e0000 */
[----:B------:R-:W-:Y:S01]  /*1de0*/  UMOV UR6, UR19 ;  /* 0x0000001300067c82 */ /* 0x000fe20008000000 */
[----:B------:R-:W-:Y:S01]  /*1df0*/  R2UR UR4, R22 ;  /* 0x00000000160472ca */ /* 0x000fe200000e0000 */
[----:B------:R2:W-:Y:S01]  /*1e00*/  UTMALDG.2D [UR16], [UR26], desc[UR20] ;  /* 0x000014101a0075b4 */ /* 0x0005e20008009000 */
[----:B------:R-:W-:-:S05]  /*1e10*/  VIADD R18, R0, 0x1b000 ;  /* 0x0001b00000127836 */ /* 0x000fca0000000000 */
[----:B------:R2:W-:Y:S06]  /*1e20*/  UTMALDG.2D [UR8], [UR24], desc[UR20] ;  /* 0x00001408180075b4 */ /* 0x0005ec0008009000 */
[----:B------:R2:W-:Y:S01]  /*1e30*/  UTMALDG.2D [UR4], [UR22], desc[UR20] ;  /* 0x00001404160075b4 */ /* 0x0005e20008009000 */
[----:B------:R2:W-:Y:S01]  /*1e40*/  SYNCS.ARRIVE.TRANS64 RZ, [R0+URZ+0x31800], R23 ;  /* 0x0318001700ff79a7 */ /* 0x0005e200080000ff */
[----:B------:R-:W3:Y:S02]  /*1e50*/  SYNCS.PHASECHK.TRANS64.TRYWAIT P0, [R0+URZ+0x31828], R3 ;  /* 0x03182803000075a7 */ /* 0x000ee400080011ff */
[----:B--23--:R-:W-:Y:S05]  /*1e60*/  @!P0 BRA `(.L_x_26) ;  /* 0x0000003400488947 */ /* 0x00cfea0003800000 */
.L_x_79:
[----:B------:R-:W-:Y:S01]  /*1e70*/  R2UR UR9, R20 ;  /* 0x00000000140972ca */ /* 0x000fe200000e0000 */
[----:B------:R-:W-:Y:S01]  /*1e80*/  IMAD.MOV.U32 R19, RZ, RZ, 0xb000 ;  /* 0x0000b000ff137424 */ /* 0x000fe200078e00ff */
[----:B------:R-:W-:Y:S01]  /*1e90*/  R2UR UR16, R36 ;  /* 0x00000000241072ca */ /* 0x000fe200000e0000 */
[----:B------:R-:W-:Y:S01]  /*1ea0*/  UMOV UR14, 0x0 ;  /* 0x00000000000e7882 */ /* 0x000fe20000000000 */
[----:B------:R-:W-:Y:S01]  /*1eb0*/  R2UR UR17, R37 ;  /* 0x00000000251172ca */ /* 0x000fe200000e0000 */
[----:B------:R-:W-:Y:S01]  /*1ec0*/  UMOV UR15, 0x10000000 ;  /* 0x10000000000f7882 */ /* 0x000fe20000000000 */
[----:B------:R-:W-:Y:S01]  /*1ed0*/  R2UR UR11, R11 ;  /* 0x000000000b0b72ca */ /* 0x000fe200000e0000 */
[----:B------:R-:W-:Y:S01]  /*1ee0*/  UMOV UR10, 0x80 ;  /* 0x00000080000a7882 */ /* 0x000fe20000000000 */
[----:B------:R-:W-:Y:S01]  /*1ef0*/  R2UR UR8, R21 ;  /* 0x00000000150872ca */ /* 0x000fe200000e0000 */
[----:B------:R-:W-:Y:S01]  /*1f00*/  UMOV UR6, 0x80 ;  /* 0x0000008000067882 */ /* 0x000fe20000000000 */
[----:B------:R-:W-:Y:S01]  /*1f10*/  R2UR UR12, R34 ;  /* 0x00000000220c72ca */ /* 0x000fe200000e0000 */
[----:B------:R-:W-:Y:S01]  /*1f20*/  VIADD R17, R0, 0xc000 ;  /* 0x0000c00000117836 */ /* 0x000fe20000000000 */
[----:B------:R-:W-:Y:S01]  /*1f30*/  R2UR UR13, R35 ;  /* 0x00000000230d72ca */ /* 0x000fe200000e0000 */
[----:B------:R-:W-:Y:S01]  /*1f40*/  UMOV UR5, UR9 ;  /* 0x0000000900057c82 */ /* 0x000fe20008000000 */
[----:B------:R-:W-:Y:S01]  /*1f50*/  R2UR UR7, R10 ;  /* 0x000000000a0772ca */ /* 0x000fe200000e0000 */
[----:B------:R-:W-:Y:S01]  /*1f60*/  VIADD R16, R0, 0x31810 ;  /* 0x0003181000107836 */ /* 0x000fe20000000000 */
[----:B------:R-:W-:Y:S01]  /*1f70*/  R2UR UR4, R18 ;  /* 0x00000000120472ca */ /* 0x000fe200000e0000 */
[----:B------:R-:W-:-:S04]  /*1f80*/  VIADD R15, R0, 0x22000 ;  /* 0x00022000000f7836 */ /* 0x000fc80000000000 */
[----:B------:R2:W-:Y:S08]  /*1f90*/  UTMALDG.2D [UR8], [UR16], desc[UR14] ;  /* 0x00000e08100075b4 */ /* 0x0005f00008009000 */
[----:B------:R2:W-:Y:S01]  /*1fa0*/  UTMALDG.2D [UR4], [UR12], desc[UR14] ;  /* 0x00000e040c0075b4 */ /* 0x0005e20008009000 */
[----:B------:R2:W-:Y:S01]  /*1fb0*/  SYNCS.ARRIVE.TRANS64 RZ, [R0+URZ+0x31808], R19 ;  /* 0x0318081300ff79a7 */ /* 0x0005e200080000ff */
[----:B------:R-:W3:Y:S02]  /*1fc0*/  SYNCS.PHASECHK.TRANS64.TRYWAIT P0, [R0+URZ+0x31830], R3 ;  /* 0x03183003000075a7 */ /* 0x000ee400080011ff */
[----:B--23--:R-:W-:Y:S05]  /*1fd0*/  @!P0 BRA `(.L_x_27) ;  /* 0x0000003400088947 */ /* 0x00cfea0003800000 */
.L_x_80:
        /* <DEDUP_REMOVED lines=11> */
[----:B-1----:R-:W-:Y:S01]  /*2090*/  VIADD R13, R0, 0x31818 ;  /* 0x00031818000d7836 */ /* 0x002fe20000000000 */
[----:B------:R-:W-:Y:S01]  /*20a0*/  R2UR UR13, R35 ;  /* 0x00000000230d72ca */ /* 0x000fe200000e0000 */
[----:B------:R-:W-:Y:S01]  /*20b0*/  UMOV UR5, UR9 ;  /* 0x0000000900057c82 */ /* 0x000fe20008000000 */
[----:B------:R-:W-:Y:S01]  /*20c0*/  R2UR UR7, R10 ;  /* 0x000000000a0772ca */ /* 0x000fe200000e0000 */
[----:B------:R-:W-:Y:S01]  /*20d0*/  VIADD R12, R0, 0x29000 ;  /* 0x00029000000c7836 */ /* 0x000fe20000000000 */
[----:B------:R-:W-:-:S05]  /*20e0*/  R2UR UR4, R15 ;  /* 0x000000000f0472ca */ /* 0x000fca00000e0000 */
[----:B------:R1:W-:Y:S08]  /*20f0*/  UTMALDG.2D [UR8], [UR16], desc[UR14] ;  /* 0x00000e08100075b4 */ /* 0x0003f00008009000 */
[----:B------:R1:W-:Y:S01]  /*2100*/  UTMALDG.2D [UR4], [UR12], desc[UR14] ;  /* 0x00000e040c0075b4 */ /* 0x0003e20008009000 */
[----:B------:R1:W-:Y:S01]  /*2110*/  SYNCS.ARRIVE.TRANS64 RZ, [R0+URZ+0x31810], R19 ;  /* 0x0318101300ff79a7 */ /* 0x0003e200080000ff */
[----:B------:R-:W2:Y:S02]  /*2120*/  SYNCS.PHASECHK.TRANS64.TRYWAIT P0, [R0+URZ+0x31838], R3 ;  /* 0x03183803000075a7 */ /* 0x000ea400080011ff */
[----:B-12---:R-:W-:Y:S05]  /*2130*/  @!P0 BRA `(.L_x_28) ;  /* 0x0000003000cc8947 */ /* 0x006fea0003800000 */
.L_x_81:
        /* <DEDUP_REMOVED lines=8> */
[----:B------:R-:W-:Y:S02]  /*21c0*/  R2UR UR8, R14 ;  /* 0x000000000e0872ca */ /* 0x000fe400000e0000 */
[----:B------:R-:W-:-:S02]  /*21d0*/  R2UR UR12, R34 ;  /* 0x00000000220c72ca */ /* 0x000fc400000e0000 */
[----:B------:R-:W-:Y:S01]  /*21e0*/  R2UR UR13, R35 ;  /* 0x00000000230d72ca */ /* 0x000fe200000e0000 */
[----:B------:R-:W-:Y:S01]  /*21f0*/  UMOV UR5, UR9 ;  /* 0x0000000900057c82 */ /* 0x000fe20008000000 */
[----:B------:R-:W-:Y:S02]  /*2200*/  R2UR UR7, R10 ;  /* 0x000000000a0772ca */ /* 0x000fe400000e0000 */
[----:B------:R-:W-:-:S05]  /*2210*/  R2UR UR4, R12 ;  /* 0x000000000c0472ca */ /* 0x000fca00000e0000 */
[----:B------:R2:W-:Y:S08]  /*2220*/  UTMALDG.2D [UR8], [UR16], desc[UR14] ;  /* 0x00000e08100075b4 */ /* 0x0005f00008009000 */
[----:B------:R2:W-:Y:S01]  /*2230*/  UTMALDG.2D [UR4], [UR12], desc[UR14] ;  /* 0x00000e040c0075b4 */ /* 0x0005e20008009000 */
[----:B------:R2:W-:Y:S01]  /*2240*/  SYNCS.ARRIVE.TRANS64 RZ, [R0+URZ+0x31818], R19 ;  /* 0x0318181300ff79a7 */ /* 0x0005e200080000ff */
[----:B------:R-:W3:Y:S02]  /*2250*/  SYNCS.PHASECHK.TRANS64.TRYWAIT P0, [R0+URZ+0x31820], RZ ;  /* 0x031820ff000075a7 */ /* 0x000ee400080011ff */
[----:B--23--:R-:W-:Y:S05]  /*2260*/  @!P0 BRA `(.L_x_29) ;  /* 0x00000030009c8947 */ /* 0x00cfea0003800000 */
.L_x_82:
        /* <DEDUP_REMOVED lines=13> */
[----:B------:R-:W-:Y:S01]  /*2340*/  UMOV UR13, UR17 ;  /* 0x00000011000d7c82 */ /* 0x000fe20008000000 */
[----:B------:R-:W-:Y:S01]  /*2350*/  R2UR UR12, R6 ;  /* 0x00000000060c72ca */ /* 0x000fe200000e0000 */
[----:B------:R-:W-:Y:S01]  /*2360*/  UMOV UR9, UR17 ;  /* 0x0000001100097c82 */ /* 0x000fe20008000000 */
[----:B------:R-:W-:Y:S01]  /*2370*/  R2UR UR15, R10 ;  /* 0x000000000a0f72ca */ /* 0x000fe200000e0000 */
[----:B------:R-:W-:Y:S01]  /*2380*/  UMOV UR5, UR17 ;  /* 0x0000001100057c82 */ /* 0x000fe20008000000 */
[----:B------:R-:W-:-:S02]  /*2390*/  R2UR UR22, R32 ;  /* 0x00000000201672ca */ /* 0x000fc400000e0000 */
[----:B------:R-:W-:Y:S01]  /*23a0*/  R2UR UR23, R33 ;  /* 0x00000000211772ca */ /* 0x000fe200000e0000 */
[----:B------:R3:W-:Y:S01]  /*23b0*/  UTMALDG.2D [UR16], [UR28], desc[UR24] ;  /* 0x000018101c0075b4 */ /* 0x0007e20008009000 */
[----:B------:R-:W-:Y:S01]  /*23c0*/  R2UR UR8, R24 ;  /* 0x00000000180872ca */ /* 0x000fe200000e0000 */
[----:B------:R-:W-:Y:S01]  /*23d0*/  UMOV UR10, UR19 ;  /* 0x00000013000a7c82 */ /* 0x000fe20008000000 */
[----:B------:R-:W-:Y:S02]  /*23e0*/  R2UR UR20, R28 ;  /* 0x000000001c1472ca */ /* 0x000fe400000e0000 */
[----:B------:R-:W-:Y:S02]  /*23f0*/  R2UR UR21, R29 ;  /* 0x000000001d1572ca */ /* 0x000fe400000e0000 */
[----:B------:R-:W-:Y:S01]  /*2400*/  R2UR UR4, R22 ;  /* 0x00000000160472ca */ /* 0x000fe200000e0000 */
[----:B------:R3:W-:Y:S01]  /*2410*/  UTMALDG.2D [UR12], [UR26], desc[UR24] ;  /* 0x0000180c1a0075b4 */ /* 0x0007e20008009000 */
[----:B------:R-:W-:-:S05]  /*2420*/  UMOV UR6, UR15 ;  /* 0x0000000f00067c82 */ /* 0x000fca0008000000 */
[----:B------:R3:W-:Y:S06]  /*2430*/  UTMALDG.2D [UR8], [UR22], desc[UR24] ;  /* 0x00001808160075b4 */ /* 0x0007ec0008009000 */
[----:B------:R3:W-:Y:S01]  /*2440*/  UTMALDG.2D [UR4], [UR20], desc[UR24] ;  /* 0x00001804140075b4 */ /* 0x0007e20008009000 */
[----:B------:R3:W-:Y:S01]  /*2450*/  SYNCS.ARRIVE.TRANS64 RZ, [R0+URZ+0x31800], R23 ;  /* 0x0318001700ff79a7 */ /* 0x0007e200080000ff */
[----:B------:R-:W4:Y:S02]  /*2460*/  SYNCS.PHASECHK.TRANS64.TRYWAIT P0, [R0+URZ+0x31828], RZ ;  /* 0x031828ff000075a7 */ /* 0x000f2400080011ff */
[----:B---34-:R-:W-:Y:S05]  /*2470*/  @!P0 BRA `(.L_x_30) ;  /* 0x00000030002c8947 */ /* 0x018fea0003800000 */
.L_x_83:
        /* <DEDUP_REMOVED lines=17> */
[----:B------:R-:W5:Y:S02]  /*2590*/  SYNCS.PHASECHK.TRANS64.TRYWAIT P0, [R0+URZ+0x31830], RZ ;  /* 0x031830ff000075a7 */ /* 0x000f6400080011ff */
[----:B----45:R-:W-:Y:S05]  /*25a0*/  @!P0 BRA `(.L_x_31) ;  /* 0x0000002c00f48947 */ /* 0x030fea0003800000 */
.L_x_84:
        /* <DEDUP_REMOVED lines=17> */
[----:B------:R-:W1:Y:S02]  /*26c0*/  SYNCS.PHASECHK.TRANS64.TRYWAIT P0, [R0+URZ+0x31838], RZ ;  /* 0x031838ff000075a7 */ /* 0x000e6400080011ff */
[----:B-1---5:R-:W-:Y:S05]  /*26d0*/  @!P0 BRA `(.L_x_32) ;  /* 0x0000002c00bc8947 */ /* 0x022fea0003800000 */
.L_x_85:
        /* <DEDUP_REMOVED lines=17> */
[----:B------:R-:W1:Y:S02]  /*27f0*/  SYNCS.PHASECHK.TRANS64.TRYWAIT P0, [R0+URZ+0x31820], R3 ;  /* 0x03182003000075a7 */ /* 0x000e6400080011ff */
[----:B-1---5:R-:W-:Y:S05]  /*2800*/  @!P0 BRA `(.L_x_33) ;  /* 0x0000002c00848947 */ /* 0x022fea0003800000 */
.L_x_86:
        /* <DEDUP_REMOVED lines=31> */
[----:B------:R-:W1:Y:S02]  /*2a00*/  SYNCS.PHASECHK.TRANS64.TRYWAIT P0, [R0+URZ+0x31828], R3 ;  /* 0x03182803000075a7 */ /* 0x000e6400080011ff */
[----:B-1---5:R-:W-:Y:S05]  /*2a10*/  @!P0 BRA `(.L_x_34) ;  /* 0x0000002c001c8947 */ /* 0x022fea0003800000 */
.L_x_87:
        /* <DEDUP_REMOVED lines=19> */
.L_x_88:
        /* <DEDUP_REMOVED lines=19> */
.L_x_89:
        /* <DEDUP_REMOVED lines=19> */
.L_x_90:
        /* <DEDUP_REMOVED lines=31> */
[----:B------:R-:W1:Y:S02]  /*2fa0*/  SYNCS.PHASECHK.TRANS64.TRYWAIT P0, [R0+URZ+0x31828], RZ ;  /* 0x031828ff000075a7 */ /* 0x000e6400080011ff */
[----:B-1---5:R-:W-:Y:S05]  /*2fb0*/  @!P0 BRA `(.L_x_38) ;  /* 0x00000028001c8947 */ /* 0x022fea0003800000 */
.L_x_91:
        /* <DEDUP_REMOVED lines=19> */
.L_x_92:
        /* <DEDUP_REMOVED lines=19> */
.L_x_93:
[----:B------:R-:W-:Y:S01]  /*3220*/  VIADD R2, R2, 0x1 ;  /* 0x0000000102027836 */ /* 0x000fe20000000000 */
        /* <DEDUP_REMOVED lines=13> */
[----:B------:R-:W-:Y:S02]  /*3300*/  R2UR UR7, R10 ;  /* 0x000000000a0772ca */ /* 0x000fe400000e0000 */
[----:B------:R-:W-:-:S03]  /*3310*/  ISETP.NE.AND P0, PT, R2, 0x1, PT ;  /* 0x000000010200780c */ /* 0x000fc60003f05270 */
[----:B------:R5:W-:Y:S08]  /*3320*/  UTMALDG.2D [UR8], [UR16], desc[UR14] ;  /* 0x00000e08100075b4 */ /* 0x000bf00008009000 */
[----:B------:R5:W-:Y:S01]  /*3330*/  UTMALDG.2D [UR4], [UR12], desc[UR14] ;  /* 0x00000e040c0075b4 */ /* 0x000be20008009000 */
[----:B------:R5:W-:Y:S02]  /*3340*/  SYNCS.ARRIVE.TRANS64 RZ, [R0+URZ+0x31818], R19 ;  /* 0x0318181300ff79a7 */ /* 0x000be400080000ff */
[----:B-----5:R-:W-:Y:S05]  /*3350*/  @!P0 EXIT ;  /* 0x000000000000894d */ /* 0x020fea0003800000 */
[----:B------:R-:W-:Y:S02]  /*3360*/  IADD3 R4, PT, PT, R4, 0x8f, RZ ;  /* 0x0000008f04047810 */ /* 0x000fe40007ffe0ff */
[----:B------:R-:W-:Y:S01]  /*3370*/  IADD3 R5, PT, PT, R5, 0x8f, RZ ;  /* 0x0000008f05057810 */ /* 0x000fe20007ffe0ff */
[----:B------:R-:W-:Y:S06]  /*3380*/  BRA `(.L_x_41) ;  /* 0xffffffe4009c7947 */ /* 0x000fec000383ffff */
.L_x_13:
[----:B------:R-:W-:-:S04]  /*3390*/  LOP3.LUT R0, R3, 0xfffffffc, RZ, 0xc0, !PT ;  /* 0xfffffffc03007812 */ /* 0x000fc800078ec0ff */
[----:B------:R-:W-:-:S13]  /*33a0*/  ISETP.NE.AND P0, PT, R0, 0x4, PT ;  /* 0x000000040000780c */ /* 0x000fda0003f05270 */
[----:B-1----:R-:W-:Y:S05]  /*33b0*/  @P0 EXIT ;  /* 0x000000000000094d */ /* 0x002fea0003800000 */
[----:B------:R-:W1:Y:S01]  /*33c0*/  S2R R0, SR_CgaCtaId ;  /* 0x0000000000007919 */ /* 0x000e620000008800 */
[----:B------:R-:W-:-:S04]  /*33d0*/  MOV R5, 0x400 ;  /* 0x0000040000057802 */ /* 0x000fc80000000f00 */
[----:B-1----:R-:W-:-:S05]  /*33e0*/  LEA R0, R0, R5, 0x18 ;  /* 0x0000000500007211 */ /* 0x002fca00078ec0ff */
[----:B------:R-:W1:Y:S02]  /*33f0*/  LDS R2, [R0+0x31880] ;  /* 0x0318800000027984 */ /* 0x000e640000000800 */
[----:B-1----:R-:W-:-:S13]  /*3400*/  ISETP.NE.AND P0, PT, R2, RZ, PT ;  /* 0x000000ff0200720c */ /* 0x002fda0003f05270 */
[----:B------:R-:W-:Y:S05]  /*3410*/  @!P0 BRA `(.L_x_42) ;  /* 0x0000000000048947 */ /* 0x000fea0003800000 */
[----:B------:R-:W-:Y:S05]  /*3420*/  BPT.TRAP 0x1 ;  /* 0x000000040000795c */ /* 0x000fea0000300000 */
.L_x_42:
[----:B------:R-:W1:Y:S01]  /*3430*/  S2UR UR4, SR_CTAID.X ;  /* 0x00000000000479c3 */ /* 0x000e620000002500 */
[----:B------:R-:W-:Y:S02]  /*3440*/  IADD3 R3, PT, PT, R3, -0x4, RZ ;  /* 0xfffffffc03037810 */ /* 0x000fe40007ffe0ff */
[----:B-1----:R-:W-:-:S13]  /*3450*/  ISETP.LE.U32.AND P0, PT, R22, UR4, PT ;  /* 0x0000000416007c0c */ /* 0x002fda000bf03070 */
[----:B------:R-:W-:Y:S05]  /*3460*/  @P0 BRA `(.L_x_43) ;  /* 0x0000001800b80947 */ /* 0x000fea0003800000 */
[----:B------:R-:W-:Y:S01]  /*3470*/  IMAD.U32 R29, RZ, RZ, UR4 ;  /* 0x00000004ff1d7e24 */ /* 0x000fe2000f8e00ff */
[----:B------:R-:W-:Y:S01]  /*3480*/  MOV R20, 0xffffffff ;  /* 0xffffffff00147802 */ /* 0x000fe20000000f00 */
[----:B------:R-:W-:Y:S02]  /*3490*/  IMAD.SHL.U32 R2, R21, 0x4, RZ ;  /* 0x0000000415027824 */ /* 0x000fe400078e00ff */
[----:B------:R-:W-:Y:S01]  /*34a0*/  IMAD.SHL.U32 R30, R3, 0x800, RZ ;  /* 0x00000800031e7824 */ /* 0x000fe200078e00ff */
[----:B------:R-:W-:Y:S01]  /*34b0*/  LOP3.LUT R5, RZ, R29, RZ, 0x33, !PT ;  /* 0x0000001dff057212 */ /* 0x000fe200078e33ff */
[C---:B------:R-:W-:Y:S01]  /*34c0*/  VIADD R26, R2.reuse, 0x1 ;  /* 0x00000001021a7836 */ /* 0x040fe20000000000 */
[----:B------:R-:W-:Y:S01]  /*34d0*/  SHF.R.U32.HI R28, RZ, 0x3, R2 ;  /* 0x00000003ff1c7819 */ /* 0x000fe20000011602 */
[C---:B------:R-:W-:Y:S01]  /*34e0*/  VIADD R4, R2.reuse, 0x2 ;  /* 0x0000000202047836 */ /* 0x040fe20000000000 */
[----:B------:R-:W-:Y:S01]  /*34f0*/  IADD3 R24, PT, PT, R2, 0x3, RZ ;  /* 0x0000000302187810 */ /* 0x000fe20007ffe0ff */
[----:B------:R-:W-:Y:S01]  /*3500*/  IMAD.IADD R22, R22, 0x1, R5 ;  /* 0x0000000116167824 */ /* 0x000fe200078e0205 */
[----:B------:R-:W-:Y:S01]  /*3510*/  LOP3.LUT R5, R28, 0x3, RZ, 0xc0, !PT ;  /* 0x000000031c057812 */ /* 0x000fe200078ec0ff */
[----:B------:R-:W-:Y:S01]  /*3520*/  IMAD.MOV.U32 R21, RZ, RZ, RZ ;  /* 0x000000ffff157224 */ /* 0x000fe200078e00ff */
[----:B------:R-:W-:Y:S01]  /*3530*/  PRMT R23, R29, 0x7610, R23 ;  /* 0x000076101d177816 */ /* 0x000fe20000000017 */
[----:B------:R-:W-:Y:S01]  /*3540*/  IMAD.HI.U32 R22, R22, -0x1ada67d5, RZ ;  /* 0xe525982b16167827 */ /* 0x000fe200078e00ff */
[----:B------:R-:W-:-:S02]  /*3550*/  LOP3.LUT R26, R5, 0x5, R26, 0x78, !PT ;  /* 0x00000005051a7812 */ /* 0x000fc400078e781a */
[C---:B------:R-:W-:Y:S02]  /*3560*/  LOP3.LUT R25, R5.reuse, 0x6, R4, 0x78, !PT ;  /* 0x0000000605197812 */ /* 0x040fe400078e7804 */
[----:B------:R-:W-:Y:S02]  /*3570*/  SHF.R.U32.HI R22, RZ, 0x7, R22 ;  /* 0x00000007ff167819 */ /* 0x000fe40000011616 */
[C---:B------:R-:W-:Y:S02]  /*3580*/  LOP3.LUT R27, R5.reuse, 0x4, R2, 0xf8, !PT ;  /* 0x00000004051b7812 */ /* 0x040fe400078ef802 */
[----:B------:R-:W-:Y:S01]  /*3590*/  LOP3.LUT R24, R5, 0x7, R24, 0x78, !PT ;  /* 0x0000000705187812 */ /* 0x000fe200078e7818 */
[----:B------:R-:W-:-:S07]  /*35a0*/  IMAD.MOV R22, RZ, RZ, -R22 ;  /* 0x000000ffff167224 */ /* 0x000fce00078e0a16 */
.L_x_66:
[----:B------:R-:W-:Y:S01]  /*35b0*/  VIADD R20, R20, 0x1 ;  /* 0x0000000114147836 */ /* 0x000fe20000000000 */
[----:B------:R-:W-:Y:S05]  /*35c0*/  YIELD ;  /* 0x0000000000007946 */ /* 0x000fea0003800000 */
[----:B--2---:R-:W-:Y:S01]  /*35d0*/  IMAD.SHL.U32 R7, R20, 0x8, RZ ;  /* 0x0000000814077824 */ /* 0x004fe200078e00ff */
[----:B------:R-:W-:Y:S01]  /*35e0*/  SHF.R.U32.HI R5, RZ, 0x1, R20 ;  /* 0x00000001ff057819 */ /* 0x000fe20000011614 */
[----:B------:R-:W-:Y:S01]  /*35f0*/  VIADD R22, R22, 0x1 ;  /* 0x0000000116167836 */ /* 0x000fe20000000000 */
[----:B------:R-:W-:Y:S02]  /*3600*/  SHF.R.U32.HI R40, RZ, 0x5, R29 ;  /* 0x00000005ff287819 */ /* 0x000fe4000001161d */
[----:B------:R-:W-:-:S02]  /*3610*/  LOP3.LUT R7, R7, 0x8, RZ, 0xc0, !PT ;  /* 0x0000000807077812 */ /* 0x000fc400078ec0ff */
[----:B------:R-:W-:Y:S02]  /*3620*/  LOP3.LUT R5, R5, 0x1, RZ, 0xc0, !PT ;  /* 0x0000000105057812 */ /* 0x000fe400078ec0ff */
[----:B------:R-:W-:Y:S01]  /*3630*/  ISETP.NE.AND P1, PT, R3, RZ, PT ;  /* 0x000000ff0300720c */ /* 0x000fe20003f25270 */
[----:B------:R-:W-:Y:S01]  /*3640*/  IMAD.IADD R2, R0, 0x1, R7 ;  /* 0x0000000100027824 */ /* 0x000fe200078e0207 */
[----:B------:R-:W-:Y:S01]  /*3650*/  ISETP.NE.AND P0, PT, R22, 0x1, PT ;  /* 0x000000011600780c */ /* 0x000fe20003f05270 */
[----:B------:R-:W-:Y:S01]  /*3660*/  IMAD.U32 R5, R5, -0x80000000, RZ ;  /* 0x8000000005057824 */ /* 0x000fe200078e00ff */
[----:B------:R-:W-:-:S03]  /*3670*/  LOP3.LUT R40, R40, 0x7fffff0, RZ, 0xc0, !PT ;  /* 0x07fffff028287812 */ /* 0x000fc600078ec0ff */
[----:B------:R-:W1:Y:S02]  /*3680*/  SYNCS.PHASECHK.TRANS64.TRYWAIT P2, [R2+URZ+0x31860], R5 ;  /* 0x03186005020075a7 */ /* 0x000e6400080411ff */
[----:B-1----:R-:W-:Y:S06]  /*3690*/  @!P2 BRA `(.L_x_44) ;  /* 0x0000002000a0a947 */ /* 0x002fec0003800000 */
.L_x_95:
[----:B------:R-:W-:Y:S01]  /*36a0*/  NOP ;  /* 0x0000000000007918 */ /* 0x000fe20000000000 */
[----:B------:R-:W-:Y:S02]  /*36b0*/  LOP3.LUT R38, R23, 0x1ff, RZ, 0xc0, !PT ;  /* 0x000001ff17267812 */ /* 0x000fe400078ec0ff */
[----:B------:R-:W-:Y:S02]  /*36c0*/  LOP3.LUT R4, R20, 0x1, RZ, 0xc0, !PT ;  /* 0x0000000114047812 */ /* 0x000fe400078ec0ff */
[----:B------:R-:W-:Y:S01]  /*36d0*/  VIADDMNMX.U32 R35, R31, -R40, 0x10, PT ;  /* 0x000000101f237446 */ /* 0x000fe20003800828 */
[----:B------:R-:W-:Y:S05]  /*36e0*/  @P1 BRA `(.L_x_45) ;  /* 0x0000000000041947 */ /* 0x000fea0003800000 */
[----:B------:R-:W-:-:S04]  /*36f0*/  DEPBAR.LE SB0, 0x1 ;  /* 0x000080400000791a */ /* 0x000fc80000000000 */
.L_x_45:
[----:B------:R-:W-:Y:S02]  /*3700*/  MOV R6, 0x3720 ;  /* 0x0000372000067802 */ /* 0x000fe40000000f00 */
[----:B-1----:R-:W-:Y:S05]  /*3710*/  CALL.REL.NOINC `($__internal_3_$__cuda_sm20_div_u16) ;  /* 0x0000002000bc7944 */ /* 0x002fea0003c00000 */
[----:B------:R-:W-:Y:S05]  /*3720*/  WARPSYNC.ALL ;  /* 0x0000000000007948 */ /* 0x000fea0003800000 */
[----:B------:R-:W-:Y:S01]  /*3730*/  NOP ;  /* 0x0000000000007918 */ /* 0x000fe20000000000 */
[----:B------:R-:W-:Y:S02]  /*3740*/  ISETP.NE.AND P1, PT, R3, RZ, PT ;  /* 0x000000ff0300720c */ /* 0x000fe40003f25270 */
[----:B------:R-:W-:Y:S01]  /*3750*/  R2UR UR7, R4 ;  /* 0x00000000040772ca */ /* 0x000fe200000e0000 */
[----:B------:R-:W-:Y:S01]  /*3760*/  BAR.SYNC.DEFER_BLOCKING 0x8, 0x80 ;  /* 0x0202000000007b1d */ /* 0x000fe20000010000 */
[----:B------:R-:W-:Y:S01]  /*3770*/  IMAD R37, R21, 0x2000, R30 ;  /* 0x0000200015257824 */ /* 0x000fe200078e021e */
[----:B------:R-:W-:-:S03]  /*3780*/  PRMT R39, R36, 0x9910, RZ ;  /* 0x0000991024277816 */ /* 0x000fc600000000ff */
[----:B------:R-:W-:-:S04]  /*3790*/  IMAD R37, R28, 0x80, R37 ;  /* 0x000000801c257824 */ /* 0x000fc800078e0225 */
[--C-:B------:R-:W-:Y:S02]  /*37a0*/  IMAD R33, R27, 0x10, R37.reuse ;  /* 0x000000101b217824 */ /* 0x100fe400078e0225 */
[----:B------:R-:W-:Y:S01]  /*37b0*/  IMAD R41, R26, 0x10, R37 ;  /* 0x000000101a297824 */ /* 0x000fe200078e0225 */
[----:B------:R-:W-:-:S03]  /*37c0*/  UIMAD UR7, UR7, 0xe0, URZ ;  /* 0x000000e0070778a4 */ /* 0x000fc6000f8e02ff */
[----:B------:R-:W-:-:S06]  /*37d0*/  IMAD.IADD R41, R0, 0x1, R41 ;  /* 0x0000000100297824 */ /* 0x000fcc00078e0229 */
[----:B------:R-:W1:Y:S01]  /*37e0*/  LDTM.x8 R12, tmem[UR7] ;  /* 0x00000007000c79ee */ /* 0x000e6200081c0000 */
[----:B------:R-:W-:Y:S01]  /*37f0*/  NOP ;  /* 0x0000000000007918 */ /* 0x000fe20000000000 */
[----:B-1----:R-:W1:Y:S01]  /*3800*/  LDTM.x8 R4, tmem[UR7+0x8] ;  /* 0x00000807000479ee */ /* 0x002e6200081c0000 */
[----:B------:R-:W-:Y:S02]  /*3810*/  F2FP.BF16.F32.PACK_AB R12, R13, R12 ;  /* 0x0000000c0d0c723e */ /* 0x000fe400000010ff */
[----:B------:R-:W-:Y:S02]  /*3820*/  F2FP.BF16.F32.PACK_AB R13, R15, R14 ;  /* 0x0000000e0f0d723e */ /* 0x000fe400000010ff */
[----:B------:R-:W-:Y:S01]  /*3830*/  F2FP.BF16.F32.PACK_AB R14, R17, R16 ;  /* 0x00000010110e723e */ /* 0x000fe200000010ff */
[----:B------:R-:W-:Y:S01]  /*3840*/  IMAD.IADD R16, R0, 0x1, R33 ;  /* 0x0000000100107824 */ /* 0x000fe200078e0221 */
[----:B------:R-:W-:Y:S02]  /*3850*/  F2FP.BF16.F32.PACK_AB R15, R19, R18 ;  /* 0x00000012130f723e */ /* 0x000fe400000010ff */
[----:B-1----:R-:W-:-:S02]  /*3860*/  F2FP.BF16.F32.PACK_AB R32, R5, R4 ;  /* 0x000000040520723e */ /* 0x002fc400000010ff */
[----:B------:R-:W-:Y:S01]  /*3870*/  PRMT R4, R35, 0x9910, RZ ;  /* 0x0000991023047816 */ /* 0x000fe200000000ff */
[----:B------:R1:W-:Y:S01]  /*3880*/  STS.128 [R16], R12 ;  /* 0x0000000c10007388 */ /* 0x0003e20000000c00 */
[----:B------:R-:W-:Y:S01]  /*3890*/  NOP ;  /* 0x0000000000007918 */ /* 0x000fe20000000000 */
[----:B------:R-:W-:Y:S02]  /*38a0*/  F2FP.BF16.F32.PACK_AB R33, R7, R6 ;  /* 0x000000060721723e */ /* 0x000fe400000010ff */
[----:B------:R-:W-:Y:S01]  /*38b0*/  F2FP.BF16.F32.PACK_AB R34, R9, R8 ;  /* 0x000000080922723e */ /* 0x000fe200000010ff */
[----:B------:R-:W-:Y:S01]  /*38c0*/  IMAD R39, R39, R4, RZ ;  /* 0x0000000427277224 */ /* 0x000fe200078e02ff */
[----:B------:R-:W-:-:S03]  /*38d0*/  F2FP.BF16.F32.PACK_AB R35, R11, R10 ;  /* 0x0000000a0b23723e */ /* 0x000fc600000010ff */
[----:B------:R-:W-:Y:S02]  /*38e0*/  IMAD.MOV R39, RZ, RZ, -R39 ;  /* 0x000000ffff277224 */ /* 0x000fe400078e0a27 */
[----:B------:R2:W-:Y:S03]  /*38f0*/  STS.128 [R41], R32 ;  /* 0x0000002029007388 */ /* 0x0005e60000000c00 */
[----:B------:R-:W-:-:S05]  /*3900*/  PRMT R39, R39, 0x7710, RZ ;  /* 0x0000771027277816 */ /* 0x000fca00000000ff */
[----:B------:R-:W-:-:S05]  /*3910*/  IMAD.IADD R39, R38, 0x1, R39 ;  /* 0x0000000126277824 */ /* 0x000fca00078e0227 */
[----:B------:R-:W-:-:S05]  /*3920*/  LOP3.LUT R39, R39, 0xffff, RZ, 0xc0, !PT ;  /* 0x0000ffff27277812 */ /* 0x000fca00078ec0ff */
[----:B------:R-:W-:Y:S01]  /*3930*/  IMAD.IADD R40, R40, 0x1, R39 ;  /* 0x0000000128287824 */ /* 0x000fe200078e0227 */
[----:B-1----:R-:W1:Y:S01]  /*3940*/  LDTM.x8 R12, tmem[UR7+0x10] ;  /* 0x00001007000c79ee */ /* 0x002e6200081c0000 */
[----:B------:R-:W-:Y:S01]  /*3950*/  NOP ;  /* 0x0000000000007918 */ /* 0x000fe20000000000 */
[----:B-1----:R-:W1:Y:S01]  /*3960*/  LDTM.x8 R4, tmem[UR7+0x18] ;  /* 0x00001807000479ee */ /* 0x002e6200081c0000 */
[----:B--2---:R-:W-:Y:S01]  /*3970*/  LOP3.LUT R32, R36, 0xffff, RZ, 0xc0, !PT ;  /* 0x0000ffff24207812 */ /* 0x004fe200078ec0ff */
[----:B------:R-:W-:-:S04]  /*3980*/  IMAD.SHL.U32 R33, R40, 0x80, RZ ;  /* 0x0000008028217824 */ /* 0x000fc800078e00ff */
[----:B------:R-:W-:Y:S01]  /*3990*/  IMAD R32, R32, 0xe0, RZ ;  /* 0x000000e020207824 */ /* 0x000fe200078e02ff */
[----:B------:R-:W-:Y:S02]  /*39a0*/  F2FP.BF16.F32.PACK_AB R12, R13, R12 ;  /* 0x0000000c0d0c723e */ /* 0x000fe400000010ff */
[----:B------:R-:W-:Y:S02]  /*39b0*/  F2FP.BF16.F32.PACK_AB R13, R15, R14 ;  /* 0x0000000e0f0d723e */ /* 0x000fe400000010ff */
[----:B------:R-:W-:Y:S01]  /*39c0*/  F2FP.BF16.F32.PACK_AB R14, R17, R16 ;  /* 0x00000010110e723e */ /* 0x000fe200000010ff */
[--C-:B------:R-:W-:Y:S01]  /*39d0*/  IMAD R17, R25, 0x10, R37.reuse ;  /* 0x0000001019117824 */ /* 0x100fe200078e0225 */
[----:B------:R-:W-:Y:S01]  /*39e0*/  F2FP.BF16.F32.PACK_AB R15, R19, R18 ;  /* 0x00000012130f723e */ /* 0x000fe200000010ff */
[----:B------:R-:W-:Y:S01]  /*39f0*/  IMAD R37, R24, 0x10, R37 ;  /* 0x0000001018257824 */ /* 0x000fe200078e0225 */
[----:B-1----:R-:W-:Y:S01]  /*3a00*/  F2FP.BF16.F32.PACK_AB R4, R5, R4 ;  /* 0x000000040504723e */ /* 0x002fe200000010ff */
[C---:B------:R-:W-:Y:S01]  /*3a10*/  IMAD.IADD R17, R0.reuse, 0x1, R17 ;  /* 0x0000000100117824 */ /* 0x040fe200078e0211 */
[----:B------:R-:W-:Y:S01]  /*3a20*/  F2FP.BF16.F32.PACK_AB R5, R7, R6 ;  /* 0x000000060705723e */ /* 0x000fe200000010ff */
[----:B------:R-:W-:Y:S01]  /*3a30*/  IMAD.IADD R37, R0, 0x1, R37 ;  /* 0x0000000100257824 */ /* 0x000fe200078e0225 */
[----:B------:R-:W-:-:S02]  /*3a40*/  F2FP.BF16.F32.PACK_AB R6, R9, R8 ;  /* 0x000000080906723e */ /* 0x000fc400000010ff */
[----:B------:R-:W-:Y:S01]  /*3a50*/  F2FP.BF16.F32.PACK_AB R7, R11, R10 ;  /* 0x0000000a0b07723e */ /* 0x000fe200000010ff */
[----:B------:R1:W-:Y:S01]  /*3a60*/  STS.128 [R17], R12 ;  /* 0x0000000c11007388 */ /* 0x0003e20000000c00 */
[----:B------:R-:W-:-:S03]  /*3a70*/  NOP ;  /* 0x0000000000007918 */ /* 0x000fc60000000000 */
[----:B------:R1:W-:Y:S01]  /*3a80*/  STS.128 [R37], R4 ;  /* 0x0000000425007388 */ /* 0x0003e20000000c00 */
[----:B------:R2:W-:Y:S06]  /*3a90*/  MEMBAR.ALL.CTA ;  /* 0x0000000000007992 */ /* 0x0005ec0000008000 */
[----:B--2---:R-:W2:Y:S02]  /*3aa0*/  FENCE.VIEW.ASYNC.S ;  /* 0x00000000000073c6 */ /* 0x004ea40000000000 */
[----:B--2---:R-:W-:Y:S06]  /*3ab0*/  BAR.SYNC.DEFER_BLOCKING 0x8, 0x80 ;  /* 0x0202000000007b1d */ /* 0x004fec0000010000 */
[----:B------:R-:W-:Y:S05]  /*3ac0*/  @P1 BRA `(.L_x_46) ;  /* 0x0000000000381947 */ /* 0x000fea0003800000 */
[----:B------:R-:W-:Y:S01]  /*3ad0*/  ELECT P2, URZ, PT ;  /* 0x0000000000ff782f */ /* 0x000fe20003840000 */
[----:B------:R-:W-:-:S12]  /*3ae0*/  BSSY.RECONVERGENT B0, `(.L_x_46) ;  /* 0x000000c000007945 */ /* 0x000fd80003800200 */
[----:B------:R-:W-:Y:S05]  /*3af0*/  @!P2 BRA `(.L_x_47) ;  /* 0x000000000028a947 */ /* 0x000fea0003800000 */
[----:B------:R-:W2:Y:S01]  /*3b00*/  LDCU.64 UR8, c[0x0][0x348] ;  /* 0x00006900ff0877ac */ /* 0x000ea20008000a00 */
[----:B------:R-:W-:Y:S02]  /*3b10*/  R2UR UR10, R21 ;  /* 0x00000000150a72ca */ /* 0x000fe400000e0000 */
[----:B------:R-:W-:Y:S02]  /*3b20*/  R2UR UR4, R0 ;  /* 0x00000000000472ca */ /* 0x000fe400000e0000 */
[----:B------:R-:W-:Y:S02]  /*3b30*/  R2UR UR5, R32 ;  /* 0x00000000200572ca */ /* 0x000fe400000e0000 */
[----:B------:R-:W-:-:S09]  /*3b40*/  R2UR UR6, R33 ;  /* 0x00000000210672ca */ /* 0x000fd200000e0000 */
[----:B------:R-:W-:Y:S02]  /*3b50*/  ULEA UR4, UR10, UR4, 0xd ;  /* 0x000000040a047291 */ /* 0x000fe4000f8e68ff */
[----:B--2---:R-:W-:-:S04]  /*3b60*/  UIADD3 UR8, UP0, UPT, UR8, 0x240, URZ ;  /* 0x0000024008087890 */ /* 0x004fc8000ff1e0ff */
[----:B------:R-:W-:-:S09]  /*3b70*/  UIADD3.X UR9, UPT, UPT, URZ, UR9, URZ, UP0, !UPT ;  /* 0x00000009ff097290 */ /* 0x000fd200087fe4ff */
[----:B------:R2:W-:Y:S02]  /*3b80*/  UTMASTG.2D [UR4], [UR8] ;  /* 0x00000004080073b5 */ /* 0x0005e40008008000 */
[----:B--2---:R0:W-:Y:S02]  /*3b90*/  UTMACMDFLUSH ;  /* 0x00000000000079b7 */ /* 0x0041e40000000000 */
.L_x_47:
[----:B------:R-:W-:Y:S05]  /*3ba0*/  BSYNC.RECONVERGENT B0 ;  /* 0x0000000000007941 */ /* 0x000fea0003800200 */
.L_x_46:
[----:B------:R-:W-:Y:S05]  /*3bb0*/  @P1 BRA `(.L_x_48) ;  /* 0x0000000000041947 */ /* 0x000fea0003800000 */
[----:B------:R-:W-:-:S04]  /*3bc0*/  DEPBAR.LE SB0, 0x1 ;  /* 0x000080400000791a */ /* 0x000fc80000000000 */
.L_x_48:
[----:B------:R-:W-:Y:S01]  /*3bd0*/  BAR.SYNC.DEFER_BLOCKING 0x8, 0x80 ;  /* 0x0202000000007b1d */ /* 0x000fe20000010000 */
[----:B------:R-:W-:-:S04]  /*3be0*/  LOP3.LUT R53, R21, 0x1, RZ, 0xc0, !PT ;  /* 0x0000000115357812 */ /* 0x000fc800078ec0ff */
[----:B------:R-:W-:Y:S01]  /*3bf0*/  LOP3.LUT R21, R53, 0x1, RZ, 0x3c, !PT ;  /* 0x0000000135157812 */ /* 0x000fe200078e3cff */
[----:B-1----:R-:W1:Y:S04]  /*3c00*/  LDTM.x8 R12, tmem[UR7+0x20] ;  /* 0x00002007000c79ee */ /* 0x002e6800081c0000 */
[C---:B------:R-:W-:Y:S02]  /*3c10*/  IMAD R35, R21.reuse, 0x2000, R30 ;  /* 0x0000200015237824 */ /* 0x040fe400078e021e */
[----:B------:R-:W-:Y:S02]  /*3c20*/  IMAD R50, R21, 0x2000, R0 ;  /* 0x0000200015327824 */ /* 0x000fe400078e0200 */
[----:B------:R-:W-:-:S04]  /*3c30*/  IMAD R34, R28, 0x80, R35 ;  /* 0x000000801c227824 */ /* 0x000fc800078e0223 */
[--C-:B------:R-:W-:Y:S02]  /*3c40*/  IMAD R37, R27, 0x10, R34.reuse ;  /* 0x000000101b257824 */ /* 0x100fe400078e0222 */
[--C-:B------:R-:W-:Y:S02]  /*3c50*/  IMAD R35, R26, 0x10, R34.reuse ;  /* 0x000000101a237824 */ /* 0x100fe400078e0222 */
[C---:B------:R-:W-:Y:S01]  /*3c60*/  IMAD.IADD R37, R0.reuse, 0x1, R37 ;  /* 0x0000000100257824 */ /* 0x040fe200078e0225 */
[----:B------:R-:W-:Y:S01]  /*3c70*/  NOP ;  /* 0x0000000000007918 */ /* 0x000fe20000000000 */
[----:B-1----:R-:W1:Y:S01]  /*3c80*/  LDTM.x8 R4, tmem[UR7+0x28] ;  /* 0x00002807000479ee */ /* 0x002e6200081c0000 */
[----:B------:R-:W-:Y:S02]  /*3c90*/  IMAD.IADD R35, R0, 0x1, R35 ;  /* 0x0000000100237824 */ /* 0x000fe400078e0223 */
[--C-:B------:R-:W-:Y:S02]  /*3ca0*/  IMAD R39, R25, 0x10, R34.reuse ;  /* 0x0000001019277824 */ /* 0x100fe400078e0222 */
[----:B------:R-:W-:Y:S01]  /*3cb0*/  IMAD R51, R24, 0x10, R34 ;  /* 0x0000001018337824 */ /* 0x000fe200078e0222 */
[----:B------:R-:W-:Y:S01]  /*3cc0*/  F2FP.BF16.F32.PACK_AB R44, R13, R12 ;  /* 0x0000000c0d2c723e */ /* 0x000fe200000010ff */
[C---:B------:R-:W-:Y:S01]  /*3cd0*/  IMAD.IADD R39, R0.reuse, 0x1, R39 ;  /* 0x0000000100277824 */ /* 0x040fe200078e0227 */
[----:B------:R-:W-:Y:S01]  /*3ce0*/  F2FP.BF16.F32.PACK_AB R45, R15, R14 ;  /* 0x0000000e0f2d723e */ /* 0x000fe200000010ff */
[----:B------:R-:W-:Y:S01]  /*3cf0*/  IMAD.IADD R51, R0, 0x1, R51 ;  /* 0x0000000100337824 */ /* 0x000fe200078e0233 */
[----:B------:R-:W-:-:S02]  /*3d00*/  F2FP.BF16.F32.PACK_AB R46, R17, R16 ;  /* 0x00000010112e723e */ /* 0x000fc400000010ff */
[----:B------:R-:W-:-:S05]  /*3d10*/  F2FP.BF16.F32.PACK_AB R47, R19, R18 ;  /* 0x00000012132f723e */ /* 0x000fca00000010ff */
[----:B------:R2:W-:Y:S01]  /*3d20*/  STS.128 [R37], R44 ;  /* 0x0000002c25007388 */ /* 0x0005e20000000c00 */
[----:B------:R-:W-:Y:S01]  /*3d30*/  NOP ;  /* 0x0000000000007918 */ /* 0x000fe20000000000 */
[----:B-1----:R-:W1:Y:S01]  /*3d40*/  LDTM.x8 R12, tmem[UR7+0x30] ;  /* 0x00003007000c79ee */ /* 0x002e6200081c0000 */
[----:B------:R-:W-:Y:S02]  /*3d50*/  F2FP.BF16.F32.PACK_AB R40, R5, R4 ;  /* 0x000000040528723e */ /* 0x000fe400000010ff */
[----:B------:R-:W-:Y:S02]  /*3d60*/  F2FP.BF16.F32.PACK_AB R41, R7, R6 ;  /* 0x000000060729723e */ /* 0x000fe400000010ff */
[----:B------:R-:W-:Y:S02]  /*3d70*/  F2FP.BF16.F32.PACK_AB R42, R9, R8 ;  /* 0x00000008092a723e */ /* 0x000fe400000010ff */
        /* <DEDUP_REMOVED lines=10> */
[----:B-1----:R-:W-:Y:S02]  /*3e20*/  F2FP.BF16.F32.PACK_AB R4, R5, R4 ;  /* 0x000000040504723e */ /* 0x002fe400000010ff */
[----:B------:R-:W-:Y:S02]  /*3e30*/  F2FP.BF16.F32.PACK_AB R5, R7, R6 ;  /* 0x000000060705723e */ /* 0x000fe400000010ff */
[----:B------:R-:W-:Y:S02]  /*3e40*/  F2FP.BF16.F32.PACK_AB R6, R9, R8 ;  /* 0x000000080906723e */ /* 0x000fe400000010ff */
[----:B------:R-:W-:-:S05]  /*3e50*/  F2FP.BF16.F32.PACK_AB R7, R11, R10 ;  /* 0x0000000a0b07723e */ /* 0x000fca00000010ff */
[----:B------:R2:W-:Y:S01]  /*3e60*/  STS.128 [R51], R4 ;  /* 0x0000000433007388 */ /* 0x0005e20000000c00 */
[----:B------:R1:W-:Y:S06]  /*3e70*/  MEMBAR.ALL.CTA ;  /* 0x0000000000007992 */ /* 0x0003ec0000008000 */
[----:B-1----:R-:W1:Y:S02]  /*3e80*/  FENCE.VIEW.ASYNC.S ;  /* 0x00000000000073c6 */ /* 0x002e640000000000 */
[----:B-1----:R-:W-:Y:S06]  /*3e90*/  BAR.SYNC.DEFER_BLOCKING 0x8, 0x80 ;  /* 0x0202000000007b1d */ /* 0x002fec0000010000 */
[----:B------:R-:W-:Y:S05]  /*3ea0*/  @P1 BRA `(.L_x_49) ;  /* 0x0000000000381947 */ /* 0x000fea0003800000 */
[----:B------:R-:W-:Y:S01]  /*3eb0*/  ELECT P2, URZ, PT ;  /* 0x0000000000ff782f */ /* 0x000fe20003840000 */
[----:B------:R-:W-:-:S12]  /*3ec0*/  BSSY.RECONVERGENT B0, `(.L_x_50) ;  /* 0x000000b000007945 */ /* 0x000fd80003800200 */
[----:B------:R-:W-:Y:S05]  /*3ed0*/  @!P2 BRA `(.L_x_51) ;  /* 0x000000000024a947 */ /* 0x000fea0003800000 */
[----:B------:R-:W1:Y:S01]  /*3ee0*/  LDCU.64 UR8, c[0x0][0x348] ;  /* 0x00006900ff0877ac */ /* 0x000e620008000a00 */
[----:B------:R-:W-:Y:S02]  /*3ef0*/  R2UR UR5, R32 ;  /* 0x00000000200572ca */ /* 0x000fe400000e0000 */
[----:B------:R-:W-:Y:S02]  /*3f00*/  R2UR UR4, R50 ;  /* 0x00000000320472ca */ /* 0x000fe400000e0000 */
[----:B------:R-:W-:-:S09]  /*3f10*/  R2UR UR6, R33 ;  /* 0x00000000210672ca */ /* 0x000fd200000e0000 */
[----:B------:R-:W-:Y:S02]  /*3f20*/  UIADD3 UR5, UPT, UPT, UR5, 0x20, URZ ;  /* 0x0000002005057890 */ /* 0x000fe4000fffe0ff */
[----:B-1----:R-:W-:-:S04]  /*3f30*/  UIADD3 UR8, UP0, UPT, UR8, 0x240, URZ ;  /* 0x0000024008087890 */ /* 0x002fc8000ff1e0ff */
[----:B------:R-:W-:-:S09]  /*3f40*/  UIADD3.X UR9, UPT, UPT, URZ, UR9, URZ, UP0, !UPT ;  /* 0x00000009ff097290 */ /* 0x000fd200087fe4ff */
[----:B------:R1:W-:Y:S02]  /*3f50*/  UTMASTG.2D [UR4], [UR8] ;  /* 0x00000004080073b5 */ /* 0x0003e40008008000 */
[----:B-1----:R0:W-:Y:S02]  /*3f60*/  UTMACMDFLUSH ;  /* 0x00000000000079b7 */ /* 0x0021e40000000000 */
.L_x_51:
[----:B------:R-:W-:Y:S05]  /*3f70*/  BSYNC.RECONVERGENT B0 ;  /* 0x0000000000007941 */ /* 0x000fea0003800200 */
.L_x_50:
[----:B------:R-:W-:-:S04]  /*3f80*/  DEPBAR.LE SB0, 0x1 ;  /* 0x000080400000791a */ /* 0x000fc80000000000 */
.L_x_49:
[----:B------:R-:W-:Y:S01]  /*3f90*/  BAR.SYNC.DEFER_BLOCKING 0x8, 0x80 ;  /* 0x0202000000007b1d */ /* 0x000fe20000010000 */
[C---:B--2---:R-:W-:Y:S02]  /*3fa0*/  IMAD R41, R53.reuse, 0x2000, R30 ;  /* 0x0000200035297824 */ /* 0x044fe400078e021e */
[----:B------:R-:W-:Y:S02]  /*3fb0*/  IMAD R48, R53, 0x2000, R0 ;  /* 0x0000200035307824 */ /* 0x000fe400078e0200 */
[----:B------:R-:W-:Y:S01]  /*3fc0*/  IMAD R38, R28, 0x80, R41 ;  /* 0x000000801c267824 */ /* 0x000fe200078e0229 */
[----:B------:R-:W1:Y:S03]  /*3fd0*/  LDTM.x8 R12, tmem[UR7+0x40] ;  /* 0x00004007000c79ee */ /* 0x000e6600081c0000 */
[----:B------:R-:W-:-:S04]  /*3fe0*/  IMAD R49, R24, 0x10, R38 ;  /* 0x0000001018317824 */ /* 0x000fc800078e0226 */
[C---:B------:R-:W-:Y:S01]  /*3ff0*/  IMAD.IADD R49, R0.reuse, 0x1, R49 ;  /* 0x0000000100317824 */ /* 0x040fe200078e0231 */
[----:B------:R-:W-:Y:S01]  /*4000*/  NOP ;  /* 0x0000000000007918 */ /* 0x000fe20000000000 */
[----:B-1----:R-:W1:Y:S01]  /*4010*/  LDTM.x8 R4, tmem[UR7+0x48] ;  /* 0x00004807000479ee */ /* 0x002e6200081c0000 */
[----:B------:R-:W-:Y:S01]  /*4020*/  F2FP.BF16.F32.PACK_AB R44, R13, R12 ;  /* 0x0000000c0d2c723e */ /* 0x000fe200000010ff */
[----:B------:R-:W-:Y:S01]  /*4030*/  IMAD R13, R27, 0x10, R38 ;  /* 0x000000101b0d7824 */ /* 0x000fe200078e0226 */
[----:B------:R-:W-:Y:S02]  /*4040*/  F2FP.BF16.F32.PACK_AB R45, R15, R14 ;  /* 0x0000000e0f2d723e */ /* 0x000fe400000010ff */
[----:B------:R-:W-:Y:S01]  /*4050*/  F2FP.BF16.F32.PACK_AB R46, R17, R16 ;  /* 0x00000010112e723e */ /* 0x000fe200000010ff */
[----:B------:R-:W-:Y:S01]  /*4060*/  IMAD.IADD R36, R0, 0x1, R13 ;  /* 0x0000000100247824 */ /* 0x000fe200078e020d */
[----:B------:R-:W-:-:S05]  /*4070*/  F2FP.BF16.F32.PACK_AB R47, R19, R18 ;  /* 0x00000012132f723e */ /* 0x000fca00000010ff */
[----:B------:R2:W-:Y:S01]  /*4080*/  STS.128 [R36], R44 ;  /* 0x0000002c24007388 */ /* 0x0005e20000000c00 */
        /* <DEDUP_REMOVED lines=11> */
[----:B------:R-:W-:Y:S02]  /*4140*/  F2FP.BF16.F32.PACK_AB R12, R13, R12 ;  /* 0x0000000c0d0c723e */ /* 0x000fe400000010ff */
[----:B------:R-:W-:Y:S02]  /*4150*/  F2FP.BF16.F32.PACK_AB R13, R15, R14 ;  /* 0x0000000e0f0d723e */ /* 0x000fe400000010ff */
[----:B------:R-:W-:Y:S01]  /*4160*/  F2FP.BF16.F32.PACK_AB R14, R17, R16 ;  /* 0x00000010110e723e */ /* 0x000fe200000010ff */
[----:B------:R-:W-:Y:S01]  /*4170*/  IMAD R17, R25, 0x10, R38 ;  /* 0x0000001019117824 */ /* 0x000fe200078e0226 */
[----:B------:R-:W-:-:S03]  /*4180*/  F2FP.BF16.F32.PACK_AB R15, R19, R18 ;  /* 0x00000012130f723e */ /* 0x000fc600000010ff */
[----:B------:R-:W-:-:S05]  /*4190*/  IMAD.IADD R38, R0, 0x1, R17 ;  /* 0x0000000100267824 */ /* 0x000fca00078e0211 */
        /* <DEDUP_REMOVED lines=23> */
.L_x_54:
[----:B------:R-:W-:Y:S05]  /*4310*/  BSYNC.RECONVERGENT B0 ;  /* 0x0000000000007941 */ /* 0x000fea0003800200 */
.L_x_53:
[----:B------:R-:W-:-:S04]  /*4320*/  DEPBAR.LE SB0, 0x1 ;  /* 0x000080400000791a */ /* 0x000fc80000000000 */
.L_x_52:
[----:B------:R-:W-:Y:S06]  /*4330*/  BAR.SYNC.DEFER_BLOCKING 0x8, 0x80 ;  /* 0x0202000000007b1d */ /* 0x000fec0000010000 */
[----:B--2---:R-:W1:Y:S01]  /*4340*/  LDTM.x8 R12, tmem[UR7+0x60] ;  /* 0x00006007000c79ee */ /* 0x004e6200081c0000 */
[----:B------:R-:W-:Y:S01]  /*4350*/  NOP ;  /* 0x0000000000007918 */ /* 0x000fe20000000000 */
[----:B-1----:R-:W1:Y:S01]  /*4360*/  LDTM.x8 R4, tmem[UR7+0x68] ;  /* 0x00006807000479ee */ /* 0x002e6200081c0000 */
[----:B------:R-:W-:Y:S02]  /*4370*/  F2FP.BF16.F32.PACK_AB R44, R13, R12 ;  /* 0x0000000c0d2c723e */ /* 0x000fe400000010ff */
[----:B------:R-:W-:-:S02]  /*4380*/  F2FP.BF16.F32.PACK_AB R45, R15, R14 ;  /* 0x0000000e0f2d723e */ /* 0x000fc400000010ff */
        /* <DEDUP_REMOVED lines=39> */
.L_x_57:
[----:B------:R-:W-:Y:S05]  /*4600*/  BSYNC.RECONVERGENT B0 ;  /* 0x0000000000007941 */ /* 0x000fea0003800200 */
.L_x_56:
[----:B------:R-:W-:-:S04]  /*4610*/  DEPBAR.LE SB0, 0x1 ;  /* 0x000080400000791a */ /* 0x000fc80000000000 */
.L_x_55:
        /* <DEDUP_REMOVED lines=45> */
.L_x_60:
[----:B------:R-:W-:Y:S05]  /*48f0*/  BSYNC.RECONVERGENT B0 ;  /* 0x0000000000007941 */ /* 0x000fea0003800200 */
.L_x_59:
[----:B------:R-:W-:-:S04]  /*4900*/  DEPBAR.LE SB0, 0x1 ;  /* 0x000080400000791a */ /* 0x000fc80000000000 */
.L_x_58:
        /* <DEDUP_REMOVED lines=45> */
.L_x_63:
[----:B------:R-:W-:Y:S05]  /*4be0*/  BSYNC.RECONVERGENT B0 ;  /* 0x0000000000007941 */ /* 0x000fea0003800200 */
.L_x_62:
[----:B------:R-:W-:-:S04]  /*4bf0*/  DEPBAR.LE SB0, 0x1 ;  /* 0x000080400000791a */ /* 0x000fc80000000000 */
.L_x_61:
[----:B------:R-:W-:Y:S01]  /*4c00*/  BAR.SYNC.DEFER_BLOCKING 0x8, 0x80 ;  /* 0x0202000000007b1d */ /* 0x000fe20000010000 */
[----:B------:R-:W-:-:S05]  /*4c10*/  VIADD R2, R2, 0x31870 ;  /* 0x0003187002027836 */ /* 0x000fca0000000000 */
[----:B------:R-:W-:Y:S01]  /*4c20*/  PRMT R2, RZ, 0x654, R2 ;  /* 0x00000654ff027816 */ /* 0x000fe20000000002 */
[----:B--2---:R-:W1:Y:S01]  /*4c30*/  LDTM.x8 R12, tmem[UR7+0xc0] ;  /* 0x0000c007000c79ee */ /* 0x004e6200081c0000 */
        /* <DEDUP_REMOVED lines=27> */
[----:B------:R-:W-:Y:S01]  /*4df0*/  NOP ;  /* 0x0000000000007918 */ /* 0x000fe20000000000 */
[----:B------:R2:W-:Y:S01]  /*4e00*/  SYNCS.ARRIVE.TRANS64.RED.A1T0 RZ, [R2+URZ], RZ ;  /* 0x000000ff02ff79a7 */ /* 0x0005e200081004ff */
        /* <DEDUP_REMOVED lines=16> */
.L_x_65:
[----:B------:R-:W-:Y:S05]  /*4f10*/  BSYNC.RECONVERGENT B0 ;  /* 0x0000000000007941 */ /* 0x000fea0003800200 */
.L_x_64:
[----:B------:R-:W-:Y:S02]  /*4f20*/  IADD3 R23, PT, PT, R23, 0x8f, RZ ;  /* 0x0000008f17177810 */ /* 0x000fe40007ffe0ff */
[----:B------:R-:W-:Y:S01]  /*4f30*/  IADD3 R29, PT, PT, R29, 0x8f, RZ ;  /* 0x0000008f1d1d7810 */ /* 0x000fe20007ffe0ff */
[----:B------:R-:W-:Y:S06]  /*4f40*/  @P0 BRA `(.L_x_66) ;  /* 0xffffffe400980947 */ /* 0x000fec000383ffff */
.L_x_43:
[----:B------:R-:W-:-:S13]  /*4f50*/  ISETP.NE.AND P0, PT, R3, 0x3, PT ;  /* 0x000000030300780c */ /* 0x000fda0003f05270 */
[----:B------:R-:W-:Y:S05]  /*4f60*/  @P0 EXIT ;  /* 0x000000000000094d */ /* 0x000fea0003800000 */
[----:B------:R-:W-:Y:S05]  /*4f70*/  WARPSYNC.ALL ;  /* 0x0000000000007948 */ /* 0x000fea0003800000 */
[----:B------:R-:W-:Y:S01]  /*4f80*/  NOP ;  /* 0x0000000000007918 */ /* 0x000fe20000000000 */
[----:B------:R-:W1:Y:S01]  /*4f90*/  S2UR UR5, SR_CgaCtaId ;  /* 0x00000000000579c3 */ /* 0x000e620000008800 */
[----:B------:R-:W-:Y:S02]  /*4fa0*/  UMOV UR4, 0x50 ;  /* 0x0000005000047882 */ /* 0x000fe40000000000 */
[----:B-1----:R-:W-:-:S09]  /*4fb0*/  ULEA UR5, UR5, UR4, 0x18 ;  /* 0x0000000405057291 */ /* 0x002fd2000f8ec0ff */
[----:B--2---:R-:W1:Y:S02]  /*4fc0*/  LDS R2, [UR5] ;  /* 0x00000005ff027984 */ /* 0x004e640008000800 */
[----:B-1----:R-:W-:-:S04]  /*4fd0*/  LOP3.LUT R0, R2, 0xffff, RZ, 0xc0, !PT ;  /* 0x0000ffff02007812 */ /* 0x002fc800078ec0ff */
[----:B------:R-:W-:-:S13]  /*4fe0*/  ISETP.NE.AND P0, PT, R0, 0xffff, PT ;  /* 0x0000ffff0000780c */ /* 0x000fda0003f05270 */
[----:B------:R-:W-:Y:S05]  /*4ff0*/  @P0 BRA `(.L_x_67) ;  /* 0x0000000000480947 */ /* 0x000fea0003800000 */
[----:B------:R-:W-:-:S04]  /*5000*/  SHF.R.U32.HI R0, RZ, 0x10, R2 ;  /* 0x00000010ff007819 */ /* 0x000fc80000011602 */
[----:B------:R-:W-:-:S04]  /*5010*/  LOP3.LUT R0, R0, 0x1, RZ, 0xc0, !PT ;  /* 0x0000000100007812 */ /* 0x000fc800078ec0ff */
[----:B------:R-:W-:-:S13]  /*5020*/  ISETP.NE.AND P0, PT, R0, 0x1, PT ;  /* 0x000000010000780c */ /* 0x000fda0003f05270 */
[----:B------:R-:W-:Y:S05]  /*5030*/  @P0 BRA `(.L_x_68) ;  /* 0x00000000002c0947 */ /* 0x000fea0003800000 */
[----:B------:R-:W1:Y:S01]  /*5040*/  S2R R0, SR_LANEID ;  /* 0x0000000000007919 */ /* 0x000e620000000000 */
[----:B------:R-:W-:Y:S01]  /*5050*/  IMAD.MOV.U32 R2, RZ, RZ, -0x20000 ;  /* 0xfffe0000ff027424 */ /* 0x000fe200078e00ff */
[----:B------:R-:W-:Y:S02]  /*5060*/  VOTEU.ANY UR6, UPT, PT ;  /* 0x0000000000067886 */ /* 0x000fe400038e0100 */
[----:B------:R-:W-:Y:S01]  /*5070*/  UFLO.U32 UR6, UR6 ;  /* 0x00000006000672bd */ /* 0x000fe200080e0000 */
[----:B------:R-:W2:Y:S05]  /*5080*/  REDUX UR4, R2 ;  /* 0x00000000020473c4 */ /* 0x000eaa0000000000 */
[----:B-1----:R-:W-:-:S02]  /*5090*/  ISETP.EQ.U32.AND P0, PT, R0, UR6, PT ;  /* 0x0000000600007c0c */ /* 0x002fc4000bf02070 */
[----:B--2---:R-:W-:Y:S01]  /*50a0*/  MOV R0, UR4 ;  /* 0x0000000400007c02 */ /* 0x004fe20008000f00 */
[----:B------:R-:W-:-:S05]  /*50b0*/  UMOV UR4, 0xfffe0000 ;  /* 0xfffe000000047882 */ /* 0x000fca0000000000 */
[----:B------:R1:W-:Y:S05]  /*50c0*/  UTCATOMSWS.AND URZ, UR4 ;  /* 0x0000000400ff79e3 */ /* 0x0003ea0008000000 */
[----:B------:R1:W-:Y:S01]  /*50d0*/  @P0 ATOMS.AND RZ, [UR5], R0 ;  /* 0x00000000ffff098c */ /* 0x0003e2000a800005 */
[----:B------:R-:W-:Y:S05]  /*50e0*/  BRA `(.L_x_69) ;  /* 0x0000000000147947 */ /* 0x000fea0003800000 */
.L_x_68:
[----:B------:R-:W-:Y:S02]  /*50f0*/  MOV R2, 0x5110 ;  /* 0x0000511000027802 */ /* 0x000fe40000000f00 */
[----:B------:R-:W-:Y:S05]  /*5100*/  CALL.REL.NOINC `($__internal_0_$__cuda_sm10x_tcgen05_guardrail_trap_col_being_dealloced_not_returned_by_alloc) ;  /* 0x00000008001c7944 */ /* 0x000fea0003c00000 */
[----:B------:R-:W-:Y:S05]  /*5110*/  BRA `(.L_x_69) ;  /* 0x0000000000087947 */ /* 0x000fea0003800000 */
.L_x_67:
[----:B------:R-:W-:Y:S02]  /*5120*/  MOV R2, 0x5140 ;  /* 0x0000514000027802 */ /* 0x000fe40000000f00 */
[----:B------:R-:W-:Y:S05]  /*5130*/  CALL.REL.NOINC `($__internal_2_$__cuda_sm10x_tcgen05_guardrail_trap_unallocated_columns_being_dealloced) ;  /* 0x0000000800287944 */ /* 0x000fea0003c00000 */
.L_x_69:
[----:B------:R-:W-:Y:S01]  /*5140*/  NOP ;  /* 0x0000000000007918 */ /* 0x000fe20000000000 */
[----:B-1----:R-:W-:Y:S05]  /*5150*/  EXIT ;  /* 0x000000000000794d */ /* 0x002fea0003800000 */
.L_x_14:
[----:B------:R-:W-:-:S07]  /*5160*/  MOV R4, R5 ;  /* 0x0000000500047202 */ /* 0x000fce0000000f00 */
.L_x_70:
[----:B-1----:R1:W2:Y:S02]  /*5170*/  SYNCS.PHASECHK.TRANS64.TRYWAIT P0, [R2+URZ+0x31800], R5 ;  /* 0x03180005020075a7 */ /* 0x0022a400080011ff */
[----:B--2---:R-:W-:Y:S05]  /*5180*/  @!P0 NANOSLEEP.SYNCS 0x989680 ;  /* 0x009896800000895d */ /* 0x004fea0003900000 */
[----:B------:R-:W2:Y:S02]  /*5190*/  @!P0 SYNCS.PHASECHK.TRANS64 P0, [R2+URZ+0x31800], R5 ;  /* 0x03180005020085a7 */ /* 0x000ea400080010ff */
[----:B--2---:R-:W-:Y:S05]  /*51a0*/  @!P0 BRA `(.L_x_70) ;  /* 0xfffffffc00f08947 */ /* 0x004fea000383ffff */
[----:B------:R-:W-:Y:S05]  /*51b0*/  BRA `(.L_x_71) ;  /* 0xffffffb800207947 */ /* 0x000fea000383ffff */
.L_x_18:
[----:B------:R-:W-:Y:S02]  /*51c0*/  MOV R10, UR10 ;  /* 0x0000000a000a7c02 */ /* 0x000fe40008000f00 */
[----:B------:R-:W-:Y:S02]  /*51d0*/  MOV R11, UR10 ;  /* 0x0000000a000b7c02 */ /* 0x000fe40008000f00 */
[----:B------:R-:W-:-:S07]  /*51e0*/  MOV R0, UR9 ;  /* 0x0000000900007c02 */ /* 0x000fce0008000f00 */
.L_x_72:
[----:B-1----:R1:W2:Y:S02]  /*51f0*/  SYNCS.PHASECHK.TRANS64.TRYWAIT P0, [R0+URZ+0x31870], R11 ;  /* 0x0318700b000075a7 */ /* 0x0022a400080011ff */
[----:B--2---:R-:W-:Y:S05]  /*5200*/  @!P0 NANOSLEEP.SYNCS 0x989680 ;  /* 0x009896800000895d */ /* 0x004fea0003900000 */
[----:B------:R-:W2:Y:S02]  /*5210*/  @!P0 SYNCS.PHASECHK.TRANS64 P0, [R0+URZ+0x31870], R11 ;  /* 0x0318700b000085a7 */ /* 0x000ea400080010ff */
[----:B--2---:R-:W-:Y:S05]  /*5220*/  @!P0 BRA `(.L_x_72) ;  /* 0xfffffffc00f08947 */ /* 0x004fea000383ffff */
[----:B------:R-:W-:Y:S05]  /*5230*/  BRA `(.L_x_73) ;  /* 0xffffffbc00b07947 */ /* 0x000fea000383ffff */
.L_x_19:
[----:B------:R-:W-:Y:S02]  /*5240*/  MOV R2, UR13 ;  /* 0x0000000d00027c02 */ /* 0x000fe40008000f00 */
[----:B------:R-:W-:Y:S07]  /*5250*/  MOV R10, R11 ;  /* 0x0000000b000a7202 */ /* 0x000fee0000000f00 */
.L_x_74:
[----:B-1----:R1:W2:Y:S02]  /*5260*/  SYNCS.PHASECHK.TRANS64.TRYWAIT P0, [R2+URZ+0x31840], R11 ;  /* 0x0318400b020075a7 */ /* 0x0022a400080011ff */
[----:B--2---:R-:W-:Y:S05]  /*5270*/  @!P0 NANOSLEEP.SYNCS 0x989680 ;  /* 0x009896800000895d */ /* 0x004fea0003900000 */
[----:B------:R-:W2:Y:S02]  /*5280*/  @!P0 SYNCS.PHASECHK.TRANS64 P0, [R2+URZ+0x31840], R11 ;  /* 0x0318400b020085a7 */ /* 0x000ea400080010ff */
[----:B--2---:R-:W-:Y:S05]  /*5290*/  @!P0 BRA `(.L_x_74) ;  /* 0xfffffffc00f08947 */ /* 0x004fea000383ffff */
[----:B------:R-:W-:Y:S05]  /*52a0*/  BRA `(.L_x_75) ;  /* 0xffffffbc00bc7947 */ /* 0x000fea000383ffff */
.L_x_21:
[----:B------:R-:W-:Y:S02]  /*52b0*/  MOV R0, UR9 ;  /* 0x0000000900007c02 */ /* 0x000fe40008000f00 */
[----:B------:R-:W-:Y:S07]  /*52c0*/  MOV R12, R13 ;  /* 0x0000000d000c7202 */ /* 0x000fee0000000f00 */
.L_x_76:
[----:B-1----:R1:W2:Y:S02]  /*52d0*/  SYNCS.PHASECHK.TRANS64.TRYWAIT P0, [R0+URZ+0x31840], R13 ;  /* 0x0318400d000075a7 */ /* 0x0022a400080011ff */
[----:B--2---:R-:W-:Y:S05]  /*52e0*/  @!P0 NANOSLEEP.SYNCS 0x989680 ;  /* 0x009896800000895d */ /* 0x004fea0003900000 */
[----:B------:R-:W2:Y:S02]  /*52f0*/  @!P0 SYNCS.PHASECHK.TRANS64 P0, [R0+URZ+0x31840], R13 ;  /* 0x0318400d000085a7 */ /* 0x000ea400080010ff */
[----:B--2---:R-:W-:Y:S05]  /*5300*/  @!P0 BRA `(.L_x_76) ;  /* 0xfffffffc00f08947 */ /* 0x004fea000383ffff */
[----:B------:R-:W-:Y:S05]  /*5310*/  BRA `(.L_x_77) ;  /* 0xffffffc000947947 */ /* 0x000fea000383ffff */
.L_x_25:
[----:B------:R-:W-:Y:S01]  /*5320*/  HFMA2 R12, -RZ, RZ, -0.0 , 0 ;  /* 0x80000000ff0c7431 */ /* 0x000fe200000001ff */
[----:B-1----:R-:W-:-:S04]  /*5330*/  MOV R13, 0x80000000 ;  /* 0x80000000000d7802 */ /* 0x002fc80000000f00 */
[----:B------:R1:W2:Y:S03]  /*5340*/  SYNCS.PHASECHK.TRANS64.TRYWAIT P0, [R0+URZ+0x31820], R13 ;  /* 0x0318200d000075a7 */ /* 0x0002a600080011ff */
[----:B--2---:R-:W-:Y:S05]  /*5350*/  @!P0 NANOSLEEP.SYNCS 0x989680 ;  /* 0x009896800000895d */ /* 0x004fea0003900000 */
[----:B------:R-:W2:Y:S02]  /*5360*/  @!P0 SYNCS.PHASECHK.TRANS64 P0, [R0+URZ+0x31820], R13 ;  /* 0x0318200d000085a7 */ /* 0x000ea400080010ff */
[----:B--2---:R-:W-:Y:S05]  /*5370*/  @!P0 BRA `(.L_x_25) ;  /* 0xfffffffc00e88947 */ /* 0x004fea000383ffff */
[----:B------:R-:W-:Y:S05]  /*5380*/  BRA `(.L_x_78) ;  /* 0xffffffc800247947 */ /* 0x000fea000383ffff */
.L_x_26:
[----:B------:R-:W-:Y:S01]  /*5390*/  HFMA2 R12, -RZ, RZ, -0.0 , 0 ;  /* 0x80000000ff0c7431 */ /* 0x000fe200000001ff */
[----:B-1----:R-:W-:-:S04]  /*53a0*/  MOV R13, 0x80000000 ;  /* 0x80000000000d7802 */ /* 0x002fc80000000f00 */
[----:B------:R1:W2:Y:S03]  /*53b0*/  SYNCS.PHASECHK.TRANS64.TRYWAIT P0, [R0+URZ+0x31828], R13 ;  /* 0x0318280d000075a7 */ /* 0x0002a600080011ff */
[----:B--2---:R-:W-:Y:S05]  /*53c0*/  @!P0 NANOSLEEP.SYNCS 0x989680 ;  /* 0x009896800000895d */ /* 0x004fea0003900000 */
[----:B------:R-:W2:Y:S02]  /*53d0*/  @!P0 SYNCS.PHASECHK.TRANS64 P0, [R0+URZ+0x31828], R13 ;  /* 0x0318280d000085a7 */ /* 0x000ea400080010ff */
[----:B--2---:R-:W-:Y:S05]  /*53e0*/  @!P0 BRA `(.L_x_26) ;  /* 0xfffffffc00e88947 */ /* 0x004fea000383ffff */
[----:B------:R-:W-:Y:S05]  /*53f0*/  BRA `(.L_x_79) ;  /* 0xffffffc8009c7947 */ /* 0x000fea000383ffff */
.L_x_27:
[----:B------:R-:W-:Y:S01]  /*5400*/  HFMA2 R12, -RZ, RZ, -0.0 , 0 ;  /* 0x80000000ff0c7431 */ /* 0x000fe200000001ff */
[----:B-1----:R-:W-:-:S04]  /*5410*/  MOV R13, 0x80000000 ;  /* 0x80000000000d7802 */ /* 0x002fc80000000f00 */
[----:B------:R1:W2:Y:S03]  /*5420*/  SYNCS.PHASECHK.TRANS64.TRYWAIT P0, [R0+URZ+0x31830], R13 ;  /* 0x0318300d000075a7 */ /* 0x0002a600080011ff */
[----:B--2---:R-:W-:Y:S05]  /*5430*/  @!P0 NANOSLEEP.SYNCS 0x989680 ;  /* 0x009896800000895d */ /* 0x004fea0003900000 */
[----:B------:R-:W2:Y:S02]  /*5440*/  @!P0 SYNCS.PHASECHK.TRANS64 P0, [R0+URZ+0x31830], R13 ;  /* 0x0318300d000085a7 */ /* 0x000ea400080010ff */
[----:B--2---:R-:W-:Y:S05]  /*5450*/  @!P0 BRA `(.L_x_27) ;  /* 0xfffffffc00e88947 */ /* 0x004fea000383ffff */
[----:B------:R-:W-:Y:S05]  /*5460*/  BRA `(.L_x_80) ;  /* 0xffffffc800dc7947 */ /* 0x000fea000383ffff */
.L_x_28:
[----:B------:R-:W-:Y:S01]  /*5470*/  HFMA2 R26, -RZ, RZ, -0.0 , 0 ;  /* 0x80000000ff1a7431 */ /* 0x000fe200000001ff */
[----:B-1----:R-:W-:-:S04]  /*5480*/  MOV R27, 0x80000000 ;  /* 0x80000000001b7802 */ /* 0x002fc80000000f00 */
[----:B------:R1:W2:Y:S03]  /*5490*/  SYNCS.PHASECHK.TRANS64.TRYWAIT P0, [R0+URZ+0x31838], R27 ;  /* 0x0318381b000075a7 */ /* 0x0002a600080011ff */
[----:B--2---:R-:W-:Y:S05]  /*54a0*/  @!P0 NANOSLEEP.SYNCS 0x989680 ;  /* 0x009896800000895d */ /* 0x004fea0003900000 */
[----:B------:R-:W2:Y:S02]  /*54b0*/  @!P0 SYNCS.PHASECHK.TRANS64 P0, [R0+URZ+0x31838], R27 ;  /* 0x0318381b000085a7 */ /* 0x000ea400080010ff */
[----:B--2---:R-:W-:Y:S05]  /*54c0*/  @!P0 BRA `(.L_x_28) ;  /* 0xfffffffc00e88947 */ /* 0x004fea000383ffff */
[----:B------:R-:W-:Y:S05]  /*54d0*/  BRA `(.L_x_81) ;  /* 0xffffffcc00187947 */ /* 0x000fea000383ffff */
.L_x_29:
[----:B--2---:R2:W3:Y:S02]  /*54e0*/  SYNCS.PHASECHK.TRANS64.TRYWAIT P0, [R0+URZ+0x31820], RZ ;  /* 0x031820ff000075a7 */ /* 0x0044e400080011ff */
[----:B---3--:R-:W-:Y:S05]  /*54f0*/  @!P0 NANOSLEEP.SYNCS 0x989680 ;  /* 0x009896800000895d */ /* 0x008fea0003900000 */
[----:B------:R-:W3:Y:S02]  /*5500*/  @!P0 SYNCS.PHASECHK.TRANS64 P0, [R0+URZ+0x31820], RZ ;  /* 0x031820ff000085a7 */ /* 0x000ee400080010ff */
[----:B---3--:R-:W-:Y:S05]  /*5510*/  @!P0 BRA `(.L_x_29) ;  /* 0xfffffffc00f08947 */ /* 0x008fea000383ffff */
[----:B------:R-:W-:Y:S05]  /*5520*/  BRA `(.L_x_82) ;  /* 0xffffffcc00507947 */ /* 0x000fea000383ffff */
.L_x_30:
[----:B---3--:R3:W4:Y:S02]  /*5530*/  SYNCS.PHASECHK.TRANS64.TRYWAIT P0, [R0+URZ+0x31828], RZ ;  /* 0x031828ff000075a7 */ /* 0x00872400080011ff */
[----:B----4-:R-:W-:Y:S05]  /*5540*/  @!P0 NANOSLEEP.SYNCS 0x989680 ;  /* 0x009896800000895d */ /* 0x010fea0003900000 */
[----:B------:R-:W4:Y:S02]  /*5550*/  @!P0 SYNCS.PHASECHK.TRANS64 P0, [R0+URZ+0x31828], RZ ;  /* 0x031828ff000085a7 */ /* 0x000f2400080010ff */
[----:B----4-:R-:W-:Y:S05]  /*5560*/  @!P0 BRA `(.L_x_30) ;  /* 0xfffffffc00f08947 */ /* 0x010fea000383ffff */
[----:B------:R-:W-:Y:S05]  /*5570*/  BRA `(.L_x_83) ;  /* 0xffffffcc00c07947 */ /* 0x000fea000383ffff */
.L_x_31:
[----:B----4-:R4:W5:Y:S02]  /*5580*/  SYNCS.PHASECHK.TRANS64.TRYWAIT P0, [R0+URZ+0x31830], RZ ;  /* 0x031830ff000075a7 */ /* 0x01096400080011ff */
[----:B-----5:R-:W-:Y:S05]  /*5590*/  @!P0 NANOSLEEP.SYNCS 0x989680 ;  /* 0x009896800000895d */ /* 0x020fea0003900000 */
[----:B------:R-:W5:Y:S02]  /*55a0*/  @!P0 SYNCS.PHASECHK.TRANS64 P0, [R0+URZ+0x31830], RZ ;  /* 0x031830ff000085a7 */ /* 0x000f6400080010ff */
[----:B-----5:R-:W-:Y:S05]  /*55b0*/  @!P0 BRA `(.L_x_31) ;  /* 0xfffffffc00f08947 */ /* 0x020fea000383ffff */
[----:B------:R-:W-:Y:S05]  /*55c0*/  BRA `(.L_x_84) ;  /* 0xffffffcc00f87947 */ /* 0x000fea000383ffff */
.L_x_32:
[----:B-1----:R1:W5:Y:S02]  /*55d0*/  SYNCS.PHASECHK.TRANS64.TRYWAIT P0, [R0+URZ+0x31838], RZ ;  /* 0x031838ff000075a7 */ /* 0x00236400080011ff */
[----:B-----5:R-:W-:Y:S05]  /*55e0*/  @!P0 NANOSLEEP.SYNCS 0x989680 ;  /* 0x009896800000895d */ /* 0x020fea0003900000 */
[----:B------:R-:W5:Y:S02]  /*55f0*/  @!P0 SYNCS.PHASECHK.TRANS64 P0, [R0+URZ+0x31838], RZ ;  /* 0x031838ff000085a7 */ /* 0x000f6400080010ff */
[----:B-----5:R-:W-:Y:S05]  /*5600*/  @!P0 BRA `(.L_x_32) ;  /* 0xfffffffc00f08947 */ /* 0x020fea000383ffff */
[----:B------:R-:W-:Y:S05]  /*5610*/  BRA `(.L_x_85) ;  /* 0xffffffd000307947 */ /* 0x000fea000383ffff */
.L_x_33:
[----:B------:R-:W-:Y:S01]  /*5620*/  HFMA2 R26, -RZ, RZ, -0.0 , 0 ;  /* 0x80000000ff1a7431 */ /* 0x000fe200000001ff */
[----:B-1----:R-:W-:-:S04]  /*5630*/  MOV R27, 0x80000000 ;  /* 0x80000000001b7802 */ /* 0x002fc80000000f00 */
[----:B------:R1:W5:Y:S03]  /*5640*/  SYNCS.PHASECHK.TRANS64.TRYWAIT P0, [R0+URZ+0x31820], R27 ;  /* 0x0318201b000075a7 */ /* 0x00036600080011ff */
[----:B-----5:R-:W-:Y:S05]  /*5650*/  @!P0 NANOSLEEP.SYNCS 0x989680 ;  /* 0x009896800000895d */ /* 0x020fea0003900000 */
[----:B------:R-:W5:Y:S02]  /*5660*/  @!P0 SYNCS.PHASECHK.TRANS64 P0, [R0+URZ+0x31820], R27 ;  /* 0x0318201b000085a7 */ /* 0x000f6400080010ff */
[----:B-----5:R-:W-:Y:S05]  /*5670*/  @!P0 BRA `(.L_x_33) ;  /* 0xfffffffc00e88947 */ /* 0x020fea000383ffff */
[----:B------:R-:W-:Y:S05]  /*5680*/  BRA `(.L_x_86) ;  /* 0xffffffd000607947 */ /* 0x000fea000383ffff */
.L_x_34:
[----:B------:R-:W-:Y:S01]  /*5690*/  HFMA2 R26, -RZ, RZ, -0.0 , 0 ;  /* 0x80000000ff1a7431 */ /* 0x000fe200000001ff */
[----:B-1----:R-:W-:-:S04]  /*56a0*/  MOV R27, 0x80000000 ;  /* 0x80000000001b7802 */ /* 0x002fc80000000f00 */
[----:B------:R1:W5:Y:S03]  /*56b0*/  SYNCS.PHASECHK.TRANS64.TRYWAIT P0, [R0+URZ+0x31828], R27 ;  /* 0x0318281b000075a7 */ /* 0x00036600080011ff */
[----:B-----5:R-:W-:Y:S05]  /*56c0*/  @!P0 NANOSLEEP.SYNCS 0x989680 ;  /* 0x009896800000895d */ /* 0x020fea0003900000 */
[----:B------:R-:W5:Y:S02]  /*56d0*/  @!P0 SYNCS.PHASECHK.TRANS64 P0, [R0+URZ+0x31828], R27 ;  /* 0x0318281b000085a7 */ /* 0x000f6400080010ff */
[----:B-----5:R-:W-:Y:S05]  /*56e0*/  @!P0 BRA `(.L_x_34) ;  /* 0xfffffffc00e88947 */ /* 0x020fea000383ffff */
[----:B------:R-:W-:Y:S05]  /*56f0*/  BRA `(.L_x_87) ;  /* 0xffffffd000c87947 */ /* 0x000fea000383ffff */
.L_x_35:
[----:B------:R-:W-:Y:S01]  /*5700*/  HFMA2 R26, -RZ, RZ, -0.0 , 0 ;  /* 0x80000000ff1a7431 */ /* 0x000fe200000001ff */
[----:B-1----:R-:W-:-:S04]  /*5710*/  MOV R27, 0x80000000 ;  /* 0x80000000001b7802 */ /* 0x002fc80000000f00 */
[----:B------:R1:W5:Y:S03]  /*5720*/  SYNCS.PHASECHK.TRANS64.TRYWAIT P0, [R0+URZ+0x31830], R27 ;  /* 0x0318301b000075a7 */ /* 0x00036600080011ff */
[----:B-----5:R-:W-:Y:S05]  /*5730*/  @!P0 NANOSLEEP.SYNCS 0x989680 ;  /* 0x009896800000895d */ /* 0x020fea0003900000 */
[----:B------:R-:W5:Y:S02]  /*5740*/  @!P0 SYNCS.PHASECHK.TRANS64 P0, [R0+URZ+0x31830], R27 ;  /* 0x0318301b000085a7 */ /* 0x000f6400080010ff */
[----:B-----5:R-:W-:Y:S05]  /*5750*/  @!P0 BRA `(.L_x_35) ;  /* 0xfffffffc00e88947 */ /* 0x020fea000383ffff */
[----:B------:R-:W-:Y:S05]  /*5760*/  BRA `(.L_x_88) ;  /* 0xffffffd000f87947 */ /* 0x000fea000383ffff */
.L_x_36:
[----:B------:R-:W-:Y:S01]  /*5770*/  HFMA2 R26, -RZ, RZ, -0.0 , 0 ;  /* 0x80000000ff1a7431 */ /* 0x000fe200000001ff */
[----:B-1----:R-:W-:-:S04]  /*5780*/  MOV R27, 0x80000000 ;  /* 0x80000000001b7802 */ /* 0x002fc80000000f00 */
[----:B------:R1:W5:Y:S03]  /*5790*/  SYNCS.PHASECHK.TRANS64.TRYWAIT P0, [R0+URZ+0x31838], R27 ;  /* 0x0318381b000075a7 */ /* 0x00036600080011ff */
[----:B-----5:R-:W-:Y:S05]  /*57a0*/  @!P0 NANOSLEEP.SYNCS 0x989680 ;  /* 0x009896800000895d */ /* 0x020fea0003900000 */
[----:B------:R-:W5:Y:S02]  /*57b0*/  @!P0 SYNCS.PHASECHK.TRANS64 P0, [R0+URZ+0x31838], R27 ;  /* 0x0318381b000085a7 */ /* 0x000f6400080010ff */
[----:B-----5:R-:W-:Y:S05]  /*57c0*/  @!P0 BRA `(.L_x_36) ;  /* 0xfffffffc00e88947 */ /* 0x020fea000383ffff */
[----:B------:R-:W-:Y:S05]  /*57d0*/  BRA `(.L_x_89) ;  /* 0xffffffd400287947 */ /* 0x000fea000383ffff */
.L_x_37:
[----:B-1----:R1:W5:Y:S02]  /*57e0*/  SYNCS.PHASECHK.TRANS64.TRYWAIT P0, [R0+URZ+0x31820], RZ ;  /* 0x031820ff000075a7 */ /* 0x00236400080011ff */
[----:B-----5:R-:W-:Y:S05]  /*57f0*/  @!P0 NANOSLEEP.SYNCS 0x989680 ;  /* 0x009896800000895d */ /* 0x020fea0003900000 */
[----:B------:R-:W5:Y:S02]  /*5800*/  @!P0 SYNCS.PHASECHK.TRANS64 P0, [R0+URZ+0x31820], RZ ;  /* 0x031820ff000085a7 */ /* 0x000f6400080010ff */
[----:B-----5:R-:W-:Y:S05]  /*5810*/  @!P0 BRA `(.L_x_37) ;  /* 0xfffffffc00f08947 */ /* 0x020fea000383ffff */
[----:B------:R-:W-:Y:S05]  /*5820*/  BRA `(.L_x_90) ;  /* 0xffffffd400607947 */ /* 0x000fea000383ffff */
.L_x_38:
[----:B-1----:R1:W5:Y:S02]  /*5830*/  SYNCS.PHASECHK.TRANS64.TRYWAIT P0, [R0+URZ+0x31828], RZ ;  /* 0x031828ff000075a7 */ /* 0x00236400080011ff */
[----:B-----5:R-:W-:Y:S05]  /*5840*/  @!P0 NANOSLEEP.SYNCS 0x989680 ;  /* 0x009896800000895d */ /* 0x020fea0003900000 */
[----:B------:R-:W5:Y:S02]  /*5850*/  @!P0 SYNCS.PHASECHK.TRANS64 P0, [R0+URZ+0x31828], RZ ;  /* 0x031828ff000085a7 */ /* 0x000f6400080010ff */
[----:B-----5:R-:W-:Y:S05]  /*5860*/  @!P0 BRA `(.L_x_38) ;  /* 0xfffffffc00f08947 */ /* 0x020fea000383ffff */
[----:B------:R-:W-:Y:S05]  /*5870*/  BRA `(.L_x_91) ;  /* 0xffffffd400d07947 */ /* 0x000fea000383ffff */
.L_x_39:
[----:B-1----:R1:W5:Y:S02]  /*5880*/  SYNCS.PHASECHK.TRANS64.TRYWAIT P0, [R0+URZ+0x31830], RZ ;  /* 0x031830ff000075a7 */ /* 0x00236400080011ff */
[----:B-----5:R-:W-:Y:S05]  /*5890*/  @!P0 NANOSLEEP.SYNCS 0x989680 ;  /* 0x009896800000895d */ /* 0x020fea0003900000 */
[----:B------:R-:W5:Y:S02]  /*58a0*/  @!P0 SYNCS.PHASECHK.TRANS64 P0, [R0+URZ+0x31830], RZ ;  /* 0x031830ff000085a7 */ /* 0x000f6400080010ff */
[----:B-----5:R-:W-:Y:S05]  /*58b0*/  @!P0 BRA `(.L_x_39) ;  /* 0xfffffffc00f08947 */ /* 0x020fea000383ffff */
[----:B------:R-:W-:Y:S05]  /*58c0*/  BRA `(.L_x_92) ;  /* 0xffffffd800087947 */ /* 0x000fea000383ffff */
.L_x_40:
[----:B-1----:R1:W5:Y:S02]  /*58d0*/  SYNCS.PHASECHK.TRANS64.TRYWAIT P0, [R0+URZ+0x31838], RZ ;  /* 0x031838ff000075a7 */ /* 0x00236400080011ff */
[----:B-----5:R-:W-:Y:S05]  /*58e0*/  @!P0 NANOSLEEP.SYNCS 0x989680 ;  /* 0x009896800000895d */ /* 0x020fea0003900000 */
[----:B------:R-:W5:Y:S02]  /*58f0*/  @!P0 SYNCS.PHASECHK.TRANS64 P0, [R0+URZ+0x31838], RZ ;  /* 0x031838ff000085a7 */ /* 0x000f6400080010ff */
[----:B-----5:R-:W-:Y:S05]  /*5900*/  @!P0 BRA `(.L_x_40) ;  /* 0xfffffffc00f08947 */ /* 0x020fea000383ffff */
[----:B------:R-:W-:Y:S05]  /*5910*/  BRA `(.L_x_93) ;  /* 0xffffffd800407947 */ /* 0x000fea000383ffff */
.L_x_44:
[----:B------:R-:W-:-:S07]  /*5920*/  MOV R4, R5 ;  /* 0x0000000500047202 */ /* 0x000fce0000000f00 */
.L_x_94:
[----:B-1----:R1:W2:Y:S02]  /*5930*/  SYNCS.PHASECHK.TRANS64.TRYWAIT P2, [R2+URZ+0x31860], R5 ;  /* 0x03186005020075a7 */ /* 0x0022a400080411ff */
[----:B--2---:R-:W-:Y:S05]  /*5940*/  @!P2 NANOSLEEP.SYNCS 0x989680 ;  /* 0x009896800000a95d */ /* 0x004fea0003900000 */
[----:B------:R-:W2:Y:S02]  /*5950*/  @!P2 SYNCS.PHASECHK.TRANS64 P2, [R2+URZ+0x31860], R5 ;  /* 0x031860050200a5a7 */ /* 0x000ea400080410ff */
[----:B--2---:R-:W-:Y:S05]  /*5960*/  @!P2 BRA `(.L_x_94) ;  /* 0xfffffffc00f0a947 */ /* 0x004fea000383ffff */
[----:B------:R-:W-:Y:S05]  /*5970*/  BRA `(.L_x_95) ;  /* 0xffffffdc00487947 */ /* 0x000fea000383ffff */
        .weak           $__internal_0_$__cuda_sm10x_tcgen05_guardrail_trap_col_being_dealloced_not_returned_by_alloc
        .type           $__internal_0_$__cuda_sm10x_tcgen05_guardrail_trap_col_being_dealloced_not_returned_by_alloc,@function
        .size           $__internal_0_$__cuda_sm10x_tcgen05_guardrail_trap_col_being_dealloced_not_returned_by_alloc,($__internal_1_$__cuda_sm10x_tcgen05_guardrail_trap_phase_invalid_during_alloc - $__internal_0_$__cuda_sm10x_tcgen05_guardrail_trap_col_being_dealloced_not_returned_by_alloc)
$__internal_0_$__cuda_sm10x_tcgen05_guardrail_trap_col_being_dealloced_not_returned_by_alloc:
[----:B------:R-:W-:Y:S05]  /*5980*/  BPT.TRAP 0x1 ;  /* 0x000000040000795c */ /* 0x000fea0000300000 */
[----:B------:R-:W-:-:S04]  /*5990*/  HFMA2 R3, -RZ, RZ, 0, 0 ;  /* 0x00000000ff037431 */ /* 0x000fc800000001ff */
[----:B------:R-:W-:Y:S05]  /*59a0*/  RET.REL.NODEC R2 `(_ZN9deep_gemm24sm100_fp8_gemm_1d1d_implILN4cute4UMMA5MajorE0ELS3_0ELj0ELj7168ELj2048ELj128ELj224ELj128ELj1ELj128ELj128ELj64ELj4ELj128ELj128ELj1ELb0ELj143ELNS_8GemmTypeE0ELb0EN7cutlass10bfloat16_tENS_16EpilogueIdentityEEEvPijjj14CUtensorMap_stS9_S9_S9_S9_) ;  /* 0xffffffa402947950 */ /* 0x000fea0003c3ffff */
        .weak           $__internal_1_$__cuda_sm10x_tcgen05_guardrail_trap_phase_invalid_during_alloc
        .type           $__internal_1_$__cuda_sm10x_tcgen05_guardrail_trap_phase_invalid_during_alloc,@function
        .size           $__internal_1_$__cuda_sm10x_tcgen05_guardrail_trap_phase_invalid_during_alloc,($__internal_2_$__cuda_sm10x_tcgen05_guardrail_trap_unallocated_columns_being_dealloced - $__internal_1_$__cuda_sm10x_tcgen05_guardrail_trap_phase_invalid_during_alloc)
$__internal_1_$__cuda_sm10x_tcgen05_guardrail_trap_phase_invalid_during_alloc:
[----:B------:R-:W-:Y:S05]  /*59b0*/  BPT.TRAP 0x1 ;  /* 0x000000040000795c */ /* 0x000fea0000300000 */
[----:B------:R-:W-:-:S04]  /*59c0*/  MOV R5, 0x0 ;  /* 0x0000000000057802 */ /* 0x000fc80000000f00 */
[----:B------:R-:W-:Y:S05]  /*59d0*/  RET.REL.NODEC R4 `(_ZN9deep_gemm24sm100_fp8_gemm_1d1d_implILN4cute4UMMA5MajorE0ELS3_0ELj0ELj7168ELj2048ELj128ELj224ELj128ELj1ELj128ELj128ELj64ELj4ELj128ELj128ELj1ELb0ELj143ELNS_8GemmTypeE0ELb0EN7cutlass10bfloat16_tENS_16EpilogueIdentityEEEvPijjj14CUtensorMap_stS9_S9_S9_S9_) ;  /* 0xffffffa404887950 */ /* 0x000fea0003c3ffff */
        .weak           $__internal_2_$__cuda_sm10x_tcgen05_guardrail_trap_unallocated_columns_being_dealloced
        .type           $__internal_2_$__cuda_sm10x_tcgen05_guardrail_trap_unallocated_columns_being_dealloced,@function
        .size           $__internal_2_$__cuda_sm10x_tcgen05_guardrail_trap_unallocated_columns_being_dealloced,($__internal_3_$__cuda_sm20_div_u16 - $__internal_2_$__cuda_sm10x_tcgen05_guardrail_trap_unallocated_columns_being_dealloced)
$__internal_2_$__cuda_sm10x_tcgen05_guardrail_trap_unallocated_columns_being_dealloced:
[----:B------:R-:W-:Y:S05]  /*59e0*/  BPT.TRAP 0x1 ;  /* 0x000000040000795c */ /* 0x000fea0000300000 */
[----:B------:R-:W-:-:S04]  /*59f0*/  HFMA2 R3, -RZ, RZ, 0, 0 ;  /* 0x00000000ff037431 */ /* 0x000fc800000001ff */
[----:B------:R-:W-:Y:S05]  /*5a00*/  RET.REL.NODEC R2 `(_ZN9deep_gemm24sm100_fp8_gemm_1d1d_implILN4cute4UMMA5MajorE0ELS3_0ELj0ELj7168ELj2048ELj128ELj224ELj128ELj1ELj128ELj128ELj64ELj4ELj128ELj128ELj1ELb0ELj143ELNS_8GemmTypeE0ELb0EN7cutlass10bfloat16_tENS_16EpilogueIdentityEEEvPijjj14CUtensorMap_stS9_S9_S9_S9_) ;  /* 0xffffffa4027c7950 */ /* 0x000fea0003c3ffff */
        .weak           $__internal_3_$__cuda_sm20_div_u16
        .type           $__internal_3_$__cuda_sm20_div_u16,@function
        .size           $__internal_3_$__cuda_sm20_div_u16,(.L_x_100 - $__internal_3_$__cuda_sm20_div_u16)
$__internal_3_$__cuda_sm20_div_u16:
[----:B------:R-:W1:Y:S01]  /*5a10*/  I2F.U16 R10, R35 ;  /* 0x00000023000a7306 */ /* 0x000e620000101000 */
[----:B------:R-:W-:-:S07]  /*5a20*/  IMAD.MOV.U32 R7, RZ, RZ, 0x4b800000 ;  /* 0x4b800000ff077424 */ /* 0x000fce00078e00ff */
[----:B------:R-:W-:Y:S01]  /*5a30*/  I2F.U16.RZ R11, R38 ;  /* 0x00000026000b7306 */ /* 0x000fe2000010d000 */
[C---:B-1----:R-:W-:Y:S02]  /*5a40*/  FSETP.GEU.AND P1, PT, |R10|.reuse, 1.175494350822287508e-38, PT ;  /* 0x008000000a00780b */ /* 0x042fe40003f2e200 */
[----:B------:R-:W-:Y:S02]  /*5a50*/  FSETP.GT.AND P2, PT, |R10|, 8.50705917302346158658e+37, PT ;  /* 0x7e8000000a00780b */ /* 0x000fe40003f44200 */
[----:B------:R-:W-:Y:S02]  /*5a60*/  FSEL R7, R7, 1, !P1 ;  /* 0x3f80000007077808 */ /* 0x000fe40004800000 */
[----:B------:R-:W-:Y:S02]  /*5a70*/  ISETP.NE.U32.AND P1, PT, R35, RZ, PT ;  /* 0x000000ff2300720c */ /* 0x000fe40003f25070 */
[----:B------:R-:W-:-:S05]  /*5a80*/  FSEL R7, R7, 0.25, !P2 ;  /* 0x3e80000007077808 */ /* 0x000fca0005000000 */
[----:B------:R-:W-:-:S06]  /*5a90*/  FMUL R10, R10, R7 ;  /* 0x000000070a0a7220 */ /* 0x000fcc0000400000 */
[----:B------:R-:W1:Y:S02]  /*5aa0*/  MUFU.RCP R10, R10 ;  /* 0x0000000a000a7308 */ /* 0x000e640000001000 */
[----:B-1----:R-:W-:Y:S01]  /*5ab0*/  FMUL R12, R7, R10 ;  /* 0x0000000a070c7220 */ /* 0x002fe20000400000 */
[----:B------:R-:W-:-:S03]  /*5ac0*/  IMAD.MOV.U32 R7, RZ, RZ, 0x0 ;  /* 0x00000000ff077424 */ /* 0x000fc600078e00ff */
[----:B------:R-:W-:-:S04]  /*5ad0*/  VIADD R12, R12, 0x2 ;  /* 0x000000020c0c7836 */ /* 0x000fc80000000000 */
[----:B------:R-:W-:-:S04]  /*5ae0*/  FMUL.RZ R11, R11, R12 ;  /* 0x0000000c0b0b7220 */ /* 0x000fc8000040c000 */
[----:B------:R-:W1:Y:S02]  /*5af0*/  F2I.U32.TRUNC.NTZ R36, R11 ;  /* 0x0000000b00247305 */ /* 0x000e64000020f000 */
[----:B-1----:R-:W-:Y:S02]  /*5b00*/  LOP3.LUT R36, R36, 0xffff, RZ, 0xc0, !PT ;  /* 0x0000ffff24247812 */ /* 0x002fe400078ec0ff */
[----:B------:R-:W-:Y:S01]  /*5b10*/  @!P1 MOV R36, 0xffffffff ;  /* 0xffffffff00249802 */ /* 0x000fe20000000f00 */
[----:B------:R-:W-:Y:S06]  /*5b20*/  RET.REL.NODEC R6 `(_ZN9deep_gemm24sm100_fp8_gemm_1d1d_implILN4cute4UMMA5MajorE0ELS3_0ELj0ELj7168ELj2048ELj128ELj224ELj128ELj1ELj128ELj128ELj64ELj4ELj128ELj128ELj1ELb0ELj143ELNS_8GemmTypeE0ELb0EN7cutlass10bfloat16_tENS_16EpilogueIdentityEEEvPijjj14CUtensorMap_stS9_S9_S9_S9_) ;  /* 0xffffffa406347950 */ /* 0x000fec0003c3ffff */
.L_x_96:
[----:B------:R-:W-:-:S00]  /*5b30*/  BRA `(.L_x_96) ;  /* 0xfffffffc00fc7947 */ /* 0x000fc0000383ffff */
[----:B------:R-:W-:-:S00]  /*5b40*/  NOP ;  /* 0x0000000000007918 */ /* 0x000fc00000000000 */
        /* <DEDUP_REMOVED lines=11> */
.L_x_100:


//--------------------- .nv.shared._ZN9deep_gemm24sm100_fp8_gemm_1d1d_implILN4cute4UMMA5MajorE0ELS3_0ELj0ELj7168ELj2048ELj128ELj224ELj128ELj1ELj128ELj128ELj64ELj4ELj128ELj128ELj1ELb0ELj143ELNS_8GemmTypeE0ELb0EN7cutlass10bfloat16_tENS_16EpilogueIdentityEEEvPijjj14CUtensorMap_stS9_S9_S9_S9_ --------------------------
	.section	.nv.shared._ZN9deep_gemm24sm100_fp8_gemm_1d1d_implILN4cute4UMMA5MajorE0ELS3_0ELj0ELj7168ELj2048ELj128ELj224ELj128ELj1ELj128ELj128ELj64ELj4ELj128ELj128ELj1ELb0ELj143ELNS_8GemmTypeE0ELb0EN7cutlass10bfloat16_tENS_16EpilogueIdentityEEEvPijjj14CUtensorMap_stS9_S9_S9_S9_,"aw",@nobits
	.sectionflags	@""
	.align	1024
	.zero		1024


//--------------------- .nv.shared.reserved.0     --------------------------
	.section	.nv.shared.reserved.0,"aw",@nobits
	.align	8
	.weak		__nv_reservedSMEM_offset_0_alias
	.size		__nv_reservedSMEM_offset_0_alias, 0, 64
	.other		__nv_reservedSMEM_offset_0_alias,@"STO_CUDA_RESERVED_SHARED STV_DEFAULT"
__nv_reservedSMEM_offset_0_alias:
	.zero		0
.nv.shared.reserved.0:
	.zero		64
	.weak		__nv_reservedSMEM_allocation_phase
	.type		__nv_reservedSMEM_allocation_phase,@object
	.size		__nv_reservedSMEM_allocation_phase,(.L_0 - __nv_reservedSMEM_allocation_phase)
__nv_reservedSMEM_allocation_phase:
	.zero		1
.L_0:
	.zero		7
	.weak		__nv_reservedSMEM_devtool_atexit_pc
	.type		__nv_reservedSMEM_devtool_atexit_pc,@object
	.size		__nv_reservedSMEM_devtool_atexit_pc,(__nv_reservedSMEM_allocation_mask - __nv_reservedSMEM_devtool_atexit_pc)
__nv_reservedSMEM_devtool_atexit_pc:
	.zero		8
	.weak		__nv_reservedSMEM_allocation_mask
	.type		__nv_reservedSMEM_allocation_mask,@object
	.size		__nv_reservedSMEM_allocation_mask,(.L_2 - __nv_reservedSMEM_allocation_mask)
__nv_reservedSMEM_allocation_mask:
	.zero		4
.L_2:


//--------------------- .nv.global                --------------------------
	.section	.nv.global,"aw",@nobits
.nv.global:
	.type		_ZN47_INTERNAL_b035926e_9_kernel_cu_11f48c26_28984124cute1_E,@object
	.size		_ZN47_INTERNAL_b035926e_9_kernel_cu_11f48c26_28984124cute1_E,(_ZN47_INTERNAL_b035926e_9_kernel_cu_11f48c26_28984124cuda3std3__45__cpo6cbeginE - _ZN47_INTERNAL_b035926e_9_kernel_cu_11f48c26_28984124cute1_E)
_ZN47_INTERNAL_b035926e_9_kernel_cu_11f48c26_28984124cute1_E:
	.zero		1
	.type		_ZN47_INTERNAL_b035926e_9_kernel_cu_11f48c26_28984124cuda3std3__45__cpo6cbeginE,@object
	.size		_ZN47_INTERNAL_b035926e_9_kernel_cu_11f48c26_28984124cuda3std3__45__cpo6cbeginE,(_ZN47_INTERNAL_b035926e_9_kernel_cu_11f48c26_28984124cuda3std3__48in_placeE - _ZN47_INTERNAL_b035926e_9_kernel_cu_11f48c26_28984124cuda3std3__45__cpo6cbeginE)
_ZN47_INTERNAL_b035926e_9_kernel_cu_11f48c26_28984124cuda3std3__45__cpo6cbeginE:
	.zero		1
	.type		_ZN47_INTERNAL_b035926e_9_kernel_cu_11f48c26_28984124cuda3std3__48in_placeE,@object
	.size		_ZN47_INTERNAL_b035926e_9_kernel_cu_11f48c26_28984124cuda3std3__48in_placeE,(_ZN47_INTERNAL_b035926e_9_kernel_cu_11f48c26_28984124cuda3std6ranges3__45__cpo9iter_moveE - _ZN47_INTERNAL_b035926e_9_kernel_cu_11f48c26_28984124cuda3std3__48in_placeE)
_ZN47_INTERNAL_b035926e_9_kernel_cu_11f48c26_28984124cuda3std3__48in_placeE:
	.zero		1
	.type		_ZN47_INTERNAL_b035926e_9_kernel_cu_11f48c26_28984124cuda3std6ranges3__45__cpo9iter_moveE,@object
	.size		_ZN47_INTERNAL_b035926e_9_kernel_cu_11f48c26_28984124cuda3std6ranges3__45__cpo9iter_moveE,(_ZN47_INTERNAL_b035926e_9_kernel_cu_11f48c26_28984124cuda3std3__45__cpo5beginE - _ZN47_INTERNAL_b035926e_9_kernel_cu_11f48c26_28984124cuda3std6ranges3__45__cpo9iter_moveE)
_ZN47_INTERNAL_b035926e_9_kernel_cu_11f48c26_28984124cuda3std6ranges3__45__cpo9iter_moveE:
	.zero		1
	.type		_ZN47_INTERNAL_b035926e_9_kernel_cu_11f48c26_28984124cuda3std3__45__cpo5beginE,@object
	.size		_ZN47_INTERNAL_b035926e_9_kernel_cu_11f48c26_28984124cuda3std3__45__cpo5beginE,(_ZN47_INTERNAL_b035926e_9_kernel_cu_11f48c26_28984124cuda3std3__449_GLOBAL__N__b035926e_9_kernel_cu_11f48c26_28984126ignoreE - _ZN47_INTERNAL_b035926e_9_kernel_cu_11f48c26_28984124cuda3std3__45__cpo5beginE)
_ZN47_INTERNAL_b035926e_9_kernel_cu_11f48c26_28984124cuda3std3__45__cpo5beginE:
	.zero		1
	.type		_ZN47_INTERNAL_b035926e_9_kernel_cu_11f48c26_28984124cuda3std3__449_GLOBAL__N__b035926e_9_kernel_cu_11f48c26_28984126ignoreE,@object
	.size		_ZN47_INTERNAL_b035926e_9_kernel_cu_11f48c26_28984124cuda3std3__449_GLOBAL__N__b035926e_9_kernel_cu_11f48c26_28984126ignoreE,(_ZN47_INTERNAL_b035926e_9_kernel_cu_11f48c26_28984124cute7productE - _ZN47_INTERNAL_b035926e_9_kernel_cu_11f48c26_28984124cuda3std3__449_GLOBAL__N__b035926e_9_kernel_cu_11f48c26_28984126ignoreE)
_ZN47_INTERNAL_b035926e_9_kernel_cu_11f48c26_28984124cuda3std3__449_GLOBAL__N__b035926e_9_kernel_cu_11f48c26_28984126ignoreE:
	.zero		1
	.type		_ZN47_INTERNAL_b035926e_9_kernel_cu_11f48c26_28984124cute7productE,@object
	.size		_ZN47_INTERNAL_b035926e_9_kernel_cu_11f48c26_28984124cute7productE,(_ZN47_INTERNAL_b035926e_9_kernel_cu_11f48c26_28984124cuda3std3__45__cpo3endE - _ZN47_INTERNAL_b035926e_9_kernel_cu_11f48c26_28984124cute7productE)
_ZN47_INTERNAL_b035926e_9_kernel_cu_11f48c26_28984124cute7productE:
	.zero		1
	.type		_ZN47_INTERNAL_b035926e_9_kernel_cu_11f48c26_28984124cuda3std3__45__cpo3endE,@object
	.size		_ZN47_INTERNAL_b035926e_9_kernel_cu_11f48c26_28984124cuda3std3__45__cpo3endE,(_ZN47_INTERNAL_b035926e_9_kernel_cu_11f48c26_28984124cuda3std3__419piecewise_constructE - _ZN47_INTERNAL_b035926e_9_kernel_cu_11f48c26_28984124cuda3std3__45__cpo3endE)
_ZN47_INTERNAL_b035926e_9_kernel_cu_11f48c26_28984124cuda3std3__45__cpo3endE:
	.zero		1
	.type		_ZN47_INTERNAL_b035926e_9_kernel_cu_11f48c26_28984124cuda3std3__419piecewise_constructE,@object
	.size		_ZN47_INTERNAL_b035926e_9_kernel_cu_11f48c26_28984124cuda3std3__419piecewise_constructE,(_ZN47_INTERNAL_b035926e_9_kernel_cu_11f48c26_28984124cuda3std3__45__cpo4cendE - _ZN47_INTERNAL_b035926e_9_kernel_cu_11f48c26_28984124cuda3std3__419piecewise_constructE)
_ZN47_INTERNAL_b035926e_9_kernel_cu_11f48c26_28984124cuda3std3__419piecewise_constructE:
	.zero		1
	.type		_ZN47_INTERNAL_b035926e_9_kernel_cu_11f48c26_28984124cuda3std3__45__cpo4cendE,@object
	.size		_ZN47_INTERNAL_b035926e_9_kernel_cu_11f48c26_28984124cuda3std3__45__cpo4cendE,(_ZN47_INTERNAL_b035926e_9_kernel_cu_11f48c26_28984124cuda3std6ranges3__45__cpo4swapE - _ZN47_INTERNAL_b035926e_9_kernel_cu_11f48c26_28984124cuda3std3__45__cpo4cendE)
_ZN47_INTERNAL_b035926e_9_kernel_cu_11f48c26_28984124cuda3std3__45__cpo4cendE:
	.zero		1
	.type		_ZN47_INTERNAL_b035926e_9_kernel_cu_11f48c26_28984124cuda3std6ranges3__45__cpo4swapE,@object
	.size		_ZN47_INTERNAL_b035926e_9_kernel_cu_11f48c26_28984124cuda3std6ranges3__45__cpo4swapE,(.L_10 - _ZN47_INTERNAL_b035926e_9_kernel_cu_11f48c26_28984124cuda3std6ranges3__45__cpo4swapE)
_ZN47_INTERNAL_b035926e_9_kernel_cu_11f48c26_28984124cuda3std6ranges3__45__cpo4swapE:
	.zero		1
.L_10:


//--------------------- .nv.constant0._ZN9deep_gemm24sm100_fp8_gemm_1d1d_implILN4cute4UMMA5MajorE0ELS3_0ELj0ELj7168ELj2048ELj128ELj224ELj128ELj1ELj128ELj128ELj64ELj4ELj128ELj128ELj1ELb0ELj143ELNS_8GemmTypeE0ELb0EN7cutlass10bfloat16_tENS_16EpilogueIdentityEEEvPijjj14CUtensorMap_stS9_S9_S9_S9_ --------------------------
	.section	.nv.constant0._ZN9deep_gemm24sm100_fp8_gemm_1d1d_implILN4cute4UMMA5MajorE0ELS3_0ELj0ELj7168ELj2048ELj128ELj224ELj128ELj1ELj128ELj128ELj64ELj4ELj128ELj128ELj1ELb0ELj143ELNS_8GemmTypeE0ELb0EN7cutlass10bfloat16_tENS_16EpilogueIdentityEEEvPijjj14CUtensorMap_stS9_S9_S9_S9_,"a",@progbits
	.sectionflags	@""
	.align	4
.nv.constant0._ZN9deep_gemm24sm100_fp8_gemm_1d1d_implILN4cute4UMMA5MajorE0ELS3_0ELj0ELj7168ELj2048ELj128ELj224ELj128ELj1ELj128ELj128ELj64ELj4ELj128ELj128ELj1ELb0ELj143ELNS_8GemmTypeE0ELb0EN7cutlass10bfloat16_tENS_16EpilogueIdentityEEEvPijjj14CUtensorMap_stS9_S9_S9_S9_:
	.zero		1600


//--------------------- SYMBOLS --------------------------

	.type		.nv.reservedSmem.offset0,@object
	.size		.nv.reservedSmem.offset0,0x4
	.type		.nv.reservedSmem.cap,@object
	.size		.nv.reservedSmem.cap,0x4
